//
// Generated by NVIDIA NVVM Compiler
//
// Compiler Build ID: CL-36424714
// Cuda compilation tools, release 13.0, V13.0.88
// Based on NVVM 20.0.0
//

.version 9.0
.target sm_100
.address_size 64

	// .globl	_Z17gpuMatrixMultiplyPKfS0_Pfi

.visible .entry _Z17gpuMatrixMultiplyPKfS0_Pfi(
	.param .u64 .ptr .align 1 _Z17gpuMatrixMultiplyPKfS0_Pfi_param_0,
	.param .u64 .ptr .align 1 _Z17gpuMatrixMultiplyPKfS0_Pfi_param_1,
	.param .u64 .ptr .align 1 _Z17gpuMatrixMultiplyPKfS0_Pfi_param_2,
	.param .u32 _Z17gpuMatrixMultiplyPKfS0_Pfi_param_3
)
{
	.reg .pred 	%p<10>;
	.reg .b32 	%r<40>;
	.reg .b32 	%f<67>;
	.reg .b64 	%rd<67>;

	ld.param.u64 	%rd14, [_Z17gpuMatrixMultiplyPKfS0_Pfi_param_0];
	ld.param.u64 	%rd15, [_Z17gpuMatrixMultiplyPKfS0_Pfi_param_1];
	ld.param.u32 	%r18, [_Z17gpuMatrixMultiplyPKfS0_Pfi_param_3];
	cvta.to.global.u64 	%rd1, %rd15;
	cvta.to.global.u64 	%rd2, %rd14;
	mov.u32 	%r19, %ctaid.y;
	mov.u32 	%r20, %ntid.y;
	mov.u32 	%r21, %tid.y;
	mad.lo.s32 	%r1, %r19, %r20, %r21;
	mov.u32 	%r22, %ctaid.x;
	mov.u32 	%r23, %ntid.x;
	mov.u32 	%r24, %tid.x;
	mad.lo.s32 	%r2, %r22, %r23, %r24;
	max.s32 	%r25, %r1, %r2;
	setp.ge.s32 	%p1, %r25, %r18;
	@%p1 bra 	$L__BB0_13;
	mul.lo.s32 	%r3, %r18, %r1;
	and.b32  	%r4, %r18, 7;
	setp.lt.u32 	%p2, %r18, 8;
	mov.f32 	%f66, 0f00000000;
	mov.b32 	%r38, 0;
	@%p2 bra 	$L__BB0_4;
	and.b32  	%r38, %r18, 2147483640;
	neg.s32 	%r36, %r38;
	mul.wide.s32 	%rd16, %r18, 4;
	add.s64 	%rd3, %rd1, %rd16;
	shl.b32 	%r7, %r18, 3;
	mul.wide.s32 	%rd17, %r18, 8;
	add.s64 	%rd4, %rd1, %rd17;
	mul.wide.s32 	%rd18, %r18, 12;
	add.s64 	%rd5, %rd1, %rd18;
	mul.wide.s32 	%rd19, %r18, 16;
	add.s64 	%rd6, %rd1, %rd19;
	mul.wide.s32 	%rd20, %r18, 20;
	add.s64 	%rd7, %rd1, %rd20;
	mul.wide.s32 	%rd21, %r18, 24;
	add.s64 	%rd8, %rd1, %rd21;
	mul.wide.s32 	%rd22, %r18, 28;
	add.s64 	%rd9, %rd1, %rd22;
	mul.wide.u32 	%rd23, %r3, 4;
	add.s64 	%rd24, %rd23, %rd2;
	add.s64 	%rd66, %rd24, 16;
	mov.f32 	%f66, 0f00000000;
	mov.u32 	%r35, %r2;
$L__BB0_3:
	.pragma "nounroll";
	mul.wide.s32 	%rd25, %r35, 4;
	add.s64 	%rd26, %rd3, %rd25;
	add.s64 	%rd27, %rd4, %rd25;
	add.s64 	%rd28, %rd5, %rd25;
	add.s64 	%rd29, %rd6, %rd25;
	add.s64 	%rd30, %rd7, %rd25;
	add.s64 	%rd31, %rd8, %rd25;
	add.s64 	%rd32, %rd9, %rd25;
	add.s64 	%rd33, %rd1, %rd25;
	ld.global.f32 	%f16, [%rd66+-16];
	ld.global.f32 	%f17, [%rd33];
	fma.rn.f32 	%f18, %f16, %f17, %f66;
	ld.global.f32 	%f19, [%rd66+-12];
	ld.global.f32 	%f20, [%rd26];
	fma.rn.f32 	%f21, %f19, %f20, %f18;
	ld.global.f32 	%f22, [%rd66+-8];
	ld.global.f32 	%f23, [%rd27];
	fma.rn.f32 	%f24, %f22, %f23, %f21;
	ld.global.f32 	%f25, [%rd66+-4];
	ld.global.f32 	%f26, [%rd28];
	fma.rn.f32 	%f27, %f25, %f26, %f24;
	ld.global.f32 	%f28, [%rd66];
	ld.global.f32 	%f29, [%rd29];
	fma.rn.f32 	%f30, %f28, %f29, %f27;
	ld.global.f32 	%f31, [%rd66+4];
	ld.global.f32 	%f32, [%rd30];
	fma.rn.f32 	%f33, %f31, %f32, %f30;
	ld.global.f32 	%f34, [%rd66+8];
	ld.global.f32 	%f35, [%rd31];
	fma.rn.f32 	%f36, %f34, %f35, %f33;
	ld.global.f32 	%f37, [%rd66+12];
	ld.global.f32 	%f38, [%rd32];
	fma.rn.f32 	%f66, %f37, %f38, %f36;
	add.s32 	%r36, %r36, 8;
	add.s32 	%r35, %r35, %r7;
	add.s64 	%rd66, %rd66, 32;
	setp.ne.s32 	%p3, %r36, 0;
	@%p3 bra 	$L__BB0_3;
$L__BB0_4:
	setp.eq.s32 	%p4, %r4, 0;
	@%p4 bra 	$L__BB0_12;
	and.b32  	%r13, %r18, 3;
	setp.lt.u32 	%p5, %r4, 4;
	@%p5 bra 	$L__BB0_7;
	add.s32 	%r27, %r38, %r3;
	mul.wide.u32 	%rd34, %r27, 4;
	add.s64 	%rd35, %rd2, %rd34;
	ld.global.f32 	%f40, [%rd35];
	mad.lo.s32 	%r28, %r38, %r18, %r2;
	mul.wide.s32 	%rd36, %r28, 4;
	add.s64 	%rd37, %rd1, %rd36;
	ld.global.f32 	%f41, [%rd37];
	fma.rn.f32 	%f42, %f40, %f41, %f66;
	cvt.u64.u32 	%rd38, %r3;
	cvt.u64.u32 	%rd39, %r38;
	add.s64 	%rd40, %rd39, %rd38;
	shl.b64 	%rd41, %rd40, 2;
	add.s64 	%rd42, %rd2, %rd41;
	ld.global.f32 	%f43, [%rd42+4];
	mul.wide.s32 	%rd43, %r18, 4;
	add.s64 	%rd44, %rd37, %rd43;
	ld.global.f32 	%f44, [%rd44];
	fma.rn.f32 	%f45, %f43, %f44, %f42;
	ld.global.f32 	%f46, [%rd42+8];
	add.s64 	%rd45, %rd44, %rd43;
	ld.global.f32 	%f47, [%rd45];
	fma.rn.f32 	%f48, %f46, %f47, %f45;
	ld.global.f32 	%f49, [%rd42+12];
	add.s64 	%rd46, %rd45, %rd43;
	ld.global.f32 	%f50, [%rd46];
	fma.rn.f32 	%f66, %f49, %f50, %f48;
	add.s32 	%r38, %r38, 4;
$L__BB0_7:
	setp.eq.s32 	%p6, %r13, 0;
	@%p6 bra 	$L__BB0_12;
	setp.eq.s32 	%p7, %r13, 1;
	@%p7 bra 	$L__BB0_10;
	add.s32 	%r29, %r38, %r3;
	mul.wide.u32 	%rd47, %r29, 4;
	add.s64 	%rd48, %rd2, %rd47;
	ld.global.f32 	%f52, [%rd48];
	mad.lo.s32 	%r30, %r38, %r18, %r2;
	mul.wide.s32 	%rd49, %r30, 4;
	add.s64 	%rd50, %rd1, %rd49;
	ld.global.f32 	%f53, [%rd50];
	fma.rn.f32 	%f54, %f52, %f53, %f66;
	cvt.u64.u32 	%rd51, %r3;
	cvt.u64.u32 	%rd52, %r38;
	add.s64 	%rd53, %rd52, %rd51;
	shl.b64 	%rd54, %rd53, 2;
	add.s64 	%rd55, %rd2, %rd54;
	ld.global.f32 	%f55, [%rd55+4];
	mul.wide.s32 	%rd56, %r18, 4;
	add.s64 	%rd57, %rd50, %rd56;
	ld.global.f32 	%f56, [%rd57];
	fma.rn.f32 	%f66, %f55, %f56, %f54;
	add.s32 	%r38, %r38, 2;
$L__BB0_10:
	and.b32  	%r31, %r18, 1;
	setp.eq.b32 	%p8, %r31, 1;
	not.pred 	%p9, %p8;
	@%p9 bra 	$L__BB0_12;
	add.s32 	%r32, %r38, %r3;
	mul.wide.u32 	%rd58, %r32, 4;
	add.s64 	%rd59, %rd2, %rd58;
	ld.global.f32 	%f57, [%rd59];
	mad.lo.s32 	%r33, %r38, %r18, %r2;
	mul.wide.s32 	%rd60, %r33, 4;
	add.s64 	%rd61, %rd1, %rd60;
	ld.global.f32 	%f58, [%rd61];
	fma.rn.f32 	%f66, %f57, %f58, %f66;
$L__BB0_12:
	ld.param.u64 	%rd65, [_Z17gpuMatrixMultiplyPKfS0_Pfi_param_2];
	add.s32 	%r34, %r3, %r2;
	cvta.to.global.u64 	%rd62, %rd65;
	mul.wide.s32 	%rd63, %r34, 4;
	add.s64 	%rd64, %rd62, %rd63;
	st.global.f32 	[%rd64], %f66;
$L__BB0_13:
	ret;

}
	// .globl	_Z9gpuConv2DPKfS0_Pfii
.visible .entry _Z9gpuConv2DPKfS0_Pfii(
	.param .u64 .ptr .align 1 _Z9gpuConv2DPKfS0_Pfii_param_0,
	.param .u64 .ptr .align 1 _Z9gpuConv2DPKfS0_Pfii_param_1,
	.param .u64 .ptr .align 1 _Z9gpuConv2DPKfS0_Pfii_param_2,
	.param .u32 _Z9gpuConv2DPKfS0_Pfii_param_3,
	.param .u32 _Z9gpuConv2DPKfS0_Pfii_param_4
)
{
	.reg .pred 	%p<13>;
	.reg .b32 	%r<52>;
	.reg .b32 	%f<119>;
	.reg .b64 	%rd<45>;

	ld.param.u64 	%rd10, [_Z9gpuConv2DPKfS0_Pfii_param_0];
	ld.param.u64 	%rd11, [_Z9gpuConv2DPKfS0_Pfii_param_1];
	ld.param.u64 	%rd9, [_Z9gpuConv2DPKfS0_Pfii_param_2];
	ld.param.u32 	%r22, [_Z9gpuConv2DPKfS0_Pfii_param_3];
	ld.param.u32 	%r23, [_Z9gpuConv2DPKfS0_Pfii_param_4];
	cvta.to.global.u64 	%rd1, %rd11;
	cvta.to.global.u64 	%rd2, %rd10;
	mov.u32 	%r24, %ctaid.x;
	mov.u32 	%r25, %ntid.x;
	mov.u32 	%r26, %tid.x;
	mad.lo.s32 	%r1, %r24, %r25, %r26;
	mov.u32 	%r27, %ctaid.y;
	mov.u32 	%r28, %ntid.y;
	mov.u32 	%r29, %tid.y;
	mad.lo.s32 	%r30, %r27, %r28, %r29;
	sub.s32 	%r31, %r22, %r23;
	max.s32 	%r32, %r1, %r30;
	setp.gt.s32 	%p1, %r32, %r31;
	@%p1 bra 	$L__BB1_18;
	setp.lt.s32 	%p2, %r23, 1;
	mov.f32 	%f117, 0f00000000;
	@%p2 bra 	$L__BB1_17;
	and.b32  	%r4, %r23, 15;
	and.b32  	%r5, %r23, 7;
	and.b32  	%r6, %r23, 2147483632;
	and.b32  	%r7, %r23, 3;
	neg.s32 	%r8, %r6;
	add.s64 	%rd3, %rd2, 32;
	mov.f32 	%f117, 0f00000000;
	mov.b32 	%r46, 0;
$L__BB1_3:
	setp.lt.u32 	%p3, %r23, 16;
	add.s32 	%r35, %r46, %r30;
	mad.lo.s32 	%r10, %r35, %r22, %r1;
	mul.lo.s32 	%r11, %r46, %r23;
	mov.b32 	%r50, 0;
	@%p3 bra 	$L__BB1_6;
	mul.wide.u32 	%rd12, %r11, 4;
	add.s64 	%rd13, %rd1, %rd12;
	add.s64 	%rd44, %rd13, 32;
	mov.u32 	%r47, %r10;
	mov.u32 	%r48, %r8;
$L__BB1_5:
	.pragma "nounroll";
	mul.wide.s32 	%rd14, %r47, 4;
	add.s64 	%rd15, %rd3, %rd14;
	ld.global.f32 	%f20, [%rd15+-32];
	ld.global.f32 	%f21, [%rd44+-32];
	fma.rn.f32 	%f22, %f20, %f21, %f117;
	ld.global.f32 	%f23, [%rd15+-28];
	ld.global.f32 	%f24, [%rd44+-28];
	fma.rn.f32 	%f25, %f23, %f24, %f22;
	ld.global.f32 	%f26, [%rd15+-24];
	ld.global.f32 	%f27, [%rd44+-24];
	fma.rn.f32 	%f28, %f26, %f27, %f25;
	ld.global.f32 	%f29, [%rd15+-20];
	ld.global.f32 	%f30, [%rd44+-20];
	fma.rn.f32 	%f31, %f29, %f30, %f28;
	ld.global.f32 	%f32, [%rd15+-16];
	ld.global.f32 	%f33, [%rd44+-16];
	fma.rn.f32 	%f34, %f32, %f33, %f31;
	ld.global.f32 	%f35, [%rd15+-12];
	ld.global.f32 	%f36, [%rd44+-12];
	fma.rn.f32 	%f37, %f35, %f36, %f34;
	ld.global.f32 	%f38, [%rd15+-8];
	ld.global.f32 	%f39, [%rd44+-8];
	fma.rn.f32 	%f40, %f38, %f39, %f37;
	ld.global.f32 	%f41, [%rd15+-4];
	ld.global.f32 	%f42, [%rd44+-4];
	fma.rn.f32 	%f43, %f41, %f42, %f40;
	ld.global.f32 	%f44, [%rd15];
	ld.global.f32 	%f45, [%rd44];
	fma.rn.f32 	%f46, %f44, %f45, %f43;
	ld.global.f32 	%f47, [%rd15+4];
	ld.global.f32 	%f48, [%rd44+4];
	fma.rn.f32 	%f49, %f47, %f48, %f46;
	ld.global.f32 	%f50, [%rd15+8];
	ld.global.f32 	%f51, [%rd44+8];
	fma.rn.f32 	%f52, %f50, %f51, %f49;
	ld.global.f32 	%f53, [%rd15+12];
	ld.global.f32 	%f54, [%rd44+12];
	fma.rn.f32 	%f55, %f53, %f54, %f52;
	ld.global.f32 	%f56, [%rd15+16];
	ld.global.f32 	%f57, [%rd44+16];
	fma.rn.f32 	%f58, %f56, %f57, %f55;
	ld.global.f32 	%f59, [%rd15+20];
	ld.global.f32 	%f60, [%rd44+20];
	fma.rn.f32 	%f61, %f59, %f60, %f58;
	ld.global.f32 	%f62, [%rd15+24];
	ld.global.f32 	%f63, [%rd44+24];
	fma.rn.f32 	%f64, %f62, %f63, %f61;
	ld.global.f32 	%f65, [%rd15+28];
	ld.global.f32 	%f66, [%rd44+28];
	fma.rn.f32 	%f117, %f65, %f66, %f64;
	add.s32 	%r48, %r48, 16;
	add.s32 	%r47, %r47, 16;
	add.s64 	%rd44, %rd44, 64;
	setp.ne.s32 	%p4, %r48, 0;
	mov.u32 	%r50, %r6;
	@%p4 bra 	$L__BB1_5;
$L__BB1_6:
	setp.eq.s32 	%p5, %r4, 0;
	@%p5 bra 	$L__BB1_16;
	add.s32 	%r36, %r4, -1;
	setp.lt.u32 	%p6, %r36, 7;
	@%p6 bra 	$L__BB1_9;
	add.s32 	%r37, %r10, %r50;
	mul.wide.s32 	%rd16, %r37, 4;
	add.s64 	%rd17, %rd2, %rd16;
	ld.global.f32 	%f68, [%rd17];
	add.s32 	%r38, %r50, %r11;
	mul.wide.u32 	%rd18, %r38, 4;
	add.s64 	%rd19, %rd1, %rd18;
	ld.global.f32 	%f69, [%rd19];
	fma.rn.f32 	%f70, %f68, %f69, %f117;
	ld.global.f32 	%f71, [%rd17+4];
	cvt.u64.u32 	%rd20, %r11;
	cvt.u64.u32 	%rd21, %r50;
	add.s64 	%rd22, %rd21, %rd20;
	shl.b64 	%rd23, %rd22, 2;
	add.s64 	%rd24, %rd1, %rd23;
	ld.global.f32 	%f72, [%rd24+4];
	fma.rn.f32 	%f73, %f71, %f72, %f70;
	ld.global.f32 	%f74, [%rd17+8];
	ld.global.f32 	%f75, [%rd24+8];
	fma.rn.f32 	%f76, %f74, %f75, %f73;
	ld.global.f32 	%f77, [%rd17+12];
	ld.global.f32 	%f78, [%rd24+12];
	fma.rn.f32 	%f79, %f77, %f78, %f76;
	ld.global.f32 	%f80, [%rd17+16];
	ld.global.f32 	%f81, [%rd24+16];
	fma.rn.f32 	%f82, %f80, %f81, %f79;
	ld.global.f32 	%f83, [%rd17+20];
	ld.global.f32 	%f84, [%rd24+20];
	fma.rn.f32 	%f85, %f83, %f84, %f82;
	ld.global.f32 	%f86, [%rd17+24];
	ld.global.f32 	%f87, [%rd24+24];
	fma.rn.f32 	%f88, %f86, %f87, %f85;
	ld.global.f32 	%f89, [%rd17+28];
	ld.global.f32 	%f90, [%rd24+28];
	fma.rn.f32 	%f117, %f89, %f90, %f88;
	add.s32 	%r50, %r50, 8;
$L__BB1_9:
	setp.eq.s32 	%p7, %r5, 0;
	@%p7 bra 	$L__BB1_16;
	add.s32 	%r39, %r5, -1;
	setp.lt.u32 	%p8, %r39, 3;
	@%p8 bra 	$L__BB1_12;
	add.s32 	%r40, %r10, %r50;
	mul.wide.s32 	%rd25, %r40, 4;
	add.s64 	%rd26, %rd2, %rd25;
	ld.global.f32 	%f92, [%rd26];
	add.s32 	%r41, %r50, %r11;
	mul.wide.u32 	%rd27, %r41, 4;
	add.s64 	%rd28, %rd1, %rd27;
	ld.global.f32 	%f93, [%rd28];
	fma.rn.f32 	%f94, %f92, %f93, %f117;
	ld.global.f32 	%f95, [%rd26+4];
	cvt.u64.u32 	%rd29, %r11;
	cvt.u64.u32 	%rd30, %r50;
	add.s64 	%rd31, %rd30, %rd29;
	shl.b64 	%rd32, %rd31, 2;
	add.s64 	%rd33, %rd1, %rd32;
	ld.global.f32 	%f96, [%rd33+4];
	fma.rn.f32 	%f97, %f95, %f96, %f94;
	ld.global.f32 	%f98, [%rd26+8];
	ld.global.f32 	%f99, [%rd33+8];
	fma.rn.f32 	%f100, %f98, %f99, %f97;
	ld.global.f32 	%f101, [%rd26+12];
	ld.global.f32 	%f102, [%rd33+12];
	fma.rn.f32 	%f117, %f101, %f102, %f100;
	add.s32 	%r50, %r50, 4;
$L__BB1_12:
	setp.eq.s32 	%p9, %r7, 0;
	@%p9 bra 	$L__BB1_16;
	setp.eq.s32 	%p10, %r7, 1;
	add.s32 	%r42, %r10, %r50;
	mul.wide.s32 	%rd34, %r42, 4;
	add.s64 	%rd7, %rd2, %rd34;
	ld.global.f32 	%f103, [%rd7];
	add.s32 	%r43, %r50, %r11;
	mul.wide.u32 	%rd35, %r43, 4;
	add.s64 	%rd36, %rd1, %rd35;
	ld.global.f32 	%f104, [%rd36];
	fma.rn.f32 	%f117, %f103, %f104, %f117;
	@%p10 bra 	$L__BB1_16;
	setp.eq.s32 	%p11, %r7, 2;
	ld.global.f32 	%f105, [%rd7+4];
	cvt.u64.u32 	%rd37, %r11;
	cvt.u64.u32 	%rd38, %r50;
	add.s64 	%rd39, %rd38, %rd37;
	shl.b64 	%rd40, %rd39, 2;
	add.s64 	%rd8, %rd1, %rd40;
	ld.global.f32 	%f106, [%rd8+4];
	fma.rn.f32 	%f117, %f105, %f106, %f117;
	@%p11 bra 	$L__BB1_16;
	ld.global.f32 	%f107, [%rd7+8];
	ld.global.f32 	%f108, [%rd8+8];
	fma.rn.f32 	%f117, %f107, %f108, %f117;
$L__BB1_16:
	add.s32 	%r46, %r46, 1;
	setp.ne.s32 	%p12, %r46, %r23;
	@%p12 bra 	$L__BB1_3;
$L__BB1_17:
	mad.lo.s32 	%r44, %r30, %r31, %r30;
	add.s32 	%r45, %r44, %r1;
	cvta.to.global.u64 	%rd41, %rd9;
	mul.wide.s32 	%rd42, %r45, 4;
	add.s64 	%rd43, %rd41, %rd42;
	st.global.f32 	[%rd43], %f117;
$L__BB1_18:
	ret;

}


// ===== COMPILED SASS (sm_100) =====

	.target	sm_100

	.elftype	@"ET_EXEC"


//--------------------- .note.nv.tkinfo           --------------------------
	.section	.note.nv.tkinfo,"",@"SHT_NOTE"
	.sectionflags	@"SHF_NOTE_NV_TKINFO"
	.tkinfo
        /*0018*/ 	.word	0x00000002
        /*0030*/ 	.string	""
        /*0030*/ 	.string	"ptxas"
        /*0030*/ 	.string	"Cuda compilation tools, release 13.0, V13.0.88"
        /*0030*/ 	.string	"Build cuda_13.0.r13.0/compiler.36424714_0"
        /*0030*/ 	.string	"-arch sm_100 -m 64 "



//--------------------- .note.nv.cuinfo           --------------------------
	.section	.note.nv.cuinfo,"",@"SHT_NOTE"
	.sectionflags	@"SHF_NOTE_NV_CUINFO"
        /*0018*/ 	.short	0x0002
        /*001a*/ 	.short	0x0064
        /*001c*/ 	.short	0x0082
	.zero		2


//--------------------- .nv.info                  --------------------------
	.section	.nv.info,"",@"SHT_CUDA_INFO"
	.align	4


	//----- nvinfo : EIATTR_REGCOUNT
	.align		4
        /*0000*/ 	.byte	0x04, 0x2f
        /*0002*/ 	.short	(.L_1 - .L_0)
	.align		4
.L_0:
        /*0004*/ 	.word	index@(_Z17gpuMatrixMultiplyPKfS0_Pfi)
        /*0008*/ 	.word	0x0000001e


	//----- nvinfo : EIATTR_FRAME_SIZE
	.align		4
.L_1:
        /*000c*/ 	.byte	0x04, 0x11
        /*000e*/ 	.short	(.L_3 - .L_2)
	.align		4
.L_2:
        /*0010*/ 	.word	index@(_Z17gpuMatrixMultiplyPKfS0_Pfi)
        /*0014*/ 	.word	0x00000000


	//----- nvinfo : EIATTR_REGCOUNT
	.align		4
.L_3:
        /*0018*/ 	.byte	0x04, 0x2f
        /*001a*/ 	.short	(.L_5 - .L_4)
	.align		4
.L_4:
        /*001c*/ 	.word	index@(_Z9gpuConv2DPKfS0_Pfii)
        /*0020*/ 	.word	0x00000020


	//----- nvinfo : EIATTR_FRAME_SIZE
	.align		4
.L_5:
        /*0024*/ 	.byte	0x04, 0x11
        /*0026*/ 	.short	(.L_7 - .L_6)
	.align		4
.L_6:
        /*0028*/ 	.word	index@(_Z9gpuConv2DPKfS0_Pfii)
        /*002c*/ 	.word	0x00000000


	//----- nvinfo : EIATTR_MIN_STACK_SIZE
	.align		4
.L_7:
        /*0030*/ 	.byte	0x04, 0x12
        /*0032*/ 	.short	(.L_9 - .L_8)
	.align		4
.L_8:
        /*0034*/ 	.word	index@(_Z9gpuConv2DPKfS0_Pfii)
        /*0038*/ 	.word	0x00000000


	//----- nvinfo : EIATTR_MIN_STACK_SIZE
	.align		4
.L_9:
        /*003c*/ 	.byte	0x04, 0x12
        /*003e*/ 	.short	(.L_11 - .L_10)
	.align		4
.L_10:
        /*0040*/ 	.word	index@(_Z17gpuMatrixMultiplyPKfS0_Pfi)
        /*0044*/ 	.word	0x00000000
.L_11:


//--------------------- .nv.compat                --------------------------
	.section	.nv.compat,"",@"SHT_CUDA_COMPAT_INFO"
	.align	4
        /*0000*/ 	.byte	0x02, 0x09, 0x00, 0x00, 0x02, 0x02, 0x01, 0x00, 0x02, 0x05, 0x05, 0x00, 0x03, 0x07, 0x01, 0x01
        /*0010*/ 	.byte	0x02, 0x03, 0x00, 0x00, 0x02, 0x06, 0x01, 0x00, 0x04, 0x0b, 0x08, 0x00, 0x09, 0x00, 0x00, 0x00
        /*0020*/ 	.byte	0x00, 0x00, 0x00, 0x00


//--------------------- .nv.info._Z9gpuConv2DPKfS0_Pfii --------------------------
	.section	.nv.info._Z9gpuConv2DPKfS0_Pfii,"",@"SHT_CUDA_INFO"
	.sectionflags	@""
	.align	4


	//----- nvinfo : EIATTR_CUDA_API_VERSION
	.align		4
        /*0000*/ 	.byte	0x04, 0x37
        /*0002*/ 	.short	(.L_13 - .L_12)
.L_12:
        /*0004*/ 	.word	0x00000082


	//----- nvinfo : EIATTR_KPARAM_INFO
	.align		4
.L_13:
        /*0008*/ 	.byte	0x04, 0x17
        /*000a*/ 	.short	(.L_15 - .L_14)
.L_14:
        /*000c*/ 	.word	0x00000000
        /*0010*/ 	.short	0x0004
        /*0012*/ 	.short	0x001c
        /*0014*/ 	.byte	0x00, 0xf0, 0x11, 0x00


	//----- nvinfo : EIATTR_KPARAM_INFO
	.align		4
.L_15:
        /*0018*/ 	.byte	0x04, 0x17
        /*001a*/ 	.short	(.L_17 - .L_16)
.L_16:
        /*001c*/ 	.word	0x00000000
        /*0020*/ 	.short	0x0003
        /*0022*/ 	.short	0x0018
        /*0024*/ 	.byte	0x00, 0xf0, 0x11, 0x00


	//----- nvinfo : EIATTR_KPARAM_INFO
	.align		4
.L_17:
        /*0028*/ 	.byte	0x04, 0x17
        /*002a*/ 	.short	(.L_19 - .L_18)
.L_18:
        /*002c*/ 	.word	0x00000000
        /*0030*/ 	.short	0x0002
        /*0032*/ 	.short	0x0010
        /*0034*/ 	.byte	0x00, 0xf5, 0x21, 0x00


	//----- nvinfo : EIATTR_KPARAM_INFO
	.align		4
.L_19:
        /*0038*/ 	.byte	0x04, 0x17
        /*003a*/ 	.short	(.L_21 - .L_20)
.L_20:
        /*003c*/ 	.word	0x00000000
        /*0040*/ 	.short	0x0001
        /*0042*/ 	.short	0x0008
        /*0044*/ 	.byte	0x00, 0xf5, 0x21, 0x00


	//----- nvinfo : EIATTR_KPARAM_INFO
	.align		4
.L_21:
        /*0048*/ 	.byte	0x04, 0x17
        /*004a*/ 	.short	(.L_23 - .L_22)
.L_22:
        /*004c*/ 	.word	0x00000000
        /*0050*/ 	.short	0x0000
        /*0052*/ 	.short	0x0000
        /*0054*/ 	.byte	0x00, 0xf5, 0x21, 0x00


	//----- nvinfo : EIATTR_SPARSE_MMA_MASK
	.align		4
.L_23:
        /*0058*/ 	.byte	0x03, 0x50
        /*005a*/ 	.short	0x0000


	//----- nvinfo : EIATTR_MAXREG_COUNT
	.align		4
        /*005c*/ 	.byte	0x03, 0x1b
        /*005e*/ 	.short	0x00ff


	//----- nvinfo : EIATTR_MERCURY_ISA_VERSION
	.align		4
        /*0060*/ 	.byte	0x03, 0x5f
        /*0062*/ 	.short	0x0101


	//----- nvinfo : EIATTR_VRC_CTA_INIT_COUNT
	.align		4
        /*0064*/ 	.byte	0x02, 0x4a
	.zero		1
	.zero		1


	//----- nvinfo : EIATTR_EXIT_INSTR_OFFSETS
	.align		4
        /*0068*/ 	.byte	0x04, 0x1c
        /*006a*/ 	.short	(.L_25 - .L_24)


	//   ....[0]....
.L_24:
        /*006c*/ 	.word	0x000000d0


	//   ....[1]....
        /*0070*/ 	.word	0x00000ce0


	//----- nvinfo : EIATTR_CBANK_PARAM_SIZE
	.align		4
.L_25:
        /*0074*/ 	.byte	0x03, 0x19
        /*0076*/ 	.short	0x0020


	//----- nvinfo : EIATTR_PARAM_CBANK
	.align		4
        /*0078*/ 	.byte	0x04, 0x0a
        /*007a*/ 	.short	(.L_27 - .L_26)
	.align		4
.L_26:
        /*007c*/ 	.word	index@(.nv.constant0._Z9gpuConv2DPKfS0_Pfii)
        /*0080*/ 	.short	0x0380
        /*0082*/ 	.short	0x0020


	//----- nvinfo : EIATTR_SW_WAR
	.align		4
.L_27:
        /*0084*/ 	.byte	0x04, 0x36
        /*0086*/ 	.short	(.L_29 - .L_28)
.L_28:
        /*0088*/ 	.word	0x00000008
.L_29:


//--------------------- .nv.info._Z17gpuMatrixMultiplyPKfS0_Pfi --------------------------
	.section	.nv.info._Z17gpuMatrixMultiplyPKfS0_Pfi,"",@"SHT_CUDA_INFO"
	.sectionflags	@""
	.align	4


	//----- nvinfo : EIATTR_CUDA_API_VERSION
	.align		4
        /*0000*/ 	.byte	0x04, 0x37
        /*0002*/ 	.short	(.L_31 - .L_30)
.L_30:
        /*0004*/ 	.word	0x00000082


	//----- nvinfo : EIATTR_KPARAM_INFO
	.align		4
.L_31:
        /*0008*/ 	.byte	0x04, 0x17
        /*000a*/ 	.short	(.L_33 - .L_32)
.L_32:
        /*000c*/ 	.word	0x00000000
        /*0010*/ 	.short	0x0003
        /*0012*/ 	.short	0x0018
        /*0014*/ 	.byte	0x00, 0xf0, 0x11, 0x00


	//----- nvinfo : EIATTR_KPARAM_INFO
	.align		4
.L_33:
        /*0018*/ 	.byte	0x04, 0x17
        /*001a*/ 	.short	(.L_35 - .L_34)
.L_34:
        /*001c*/ 	.word	0x00000000
        /*0020*/ 	.short	0x0002
        /*0022*/ 	.short	0x0010
        /*0024*/ 	.byte	0x00, 0xf5, 0x21, 0x00


	//----- nvinfo : EIATTR_KPARAM_INFO
	.align		4
.L_35:
        /*0028*/ 	.byte	0x04, 0x17
        /*002a*/ 	.short	(.L_37 - .L_36)
.L_36:
        /*002c*/ 	.word	0x00000000
        /*0030*/ 	.short	0x0001
        /*0032*/ 	.short	0x0008
        /*0034*/ 	.byte	0x00, 0xf5, 0x21, 0x00


	//----- nvinfo : EIATTR_KPARAM_INFO
	.align		4
.L_37:
        /*0038*/ 	.byte	0x04, 0x17
        /*003a*/ 	.short	(.L_39 - .L_38)
.L_38:
        /*003c*/ 	.word	0x00000000
        /*0040*/ 	.short	0x0000
        /*0042*/ 	.short	0x0000
        /*0044*/ 	.byte	0x00, 0xf5, 0x21, 0x00


	//----- nvinfo : EIATTR_SPARSE_MMA_MASK
	.align		4
.L_39:
        /*0048*/ 	.byte	0x03, 0x50
        /*004a*/ 	.short	0x0000


	//----- nvinfo : EIATTR_MAXREG_COUNT
	.align		4
        /*004c*/ 	.byte	0x03, 0x1b
        /*004e*/ 	.short	0x00ff


	//----- nvinfo : EIATTR_MERCURY_ISA_VERSION
	.align		4
        /*0050*/ 	.byte	0x03, 0x5f
        /*0052*/ 	.short	0x0101


	//----- nvinfo : EIATTR_VRC_CTA_INIT_COUNT
	.align		4
        /*0054*/ 	.byte	0x02, 0x4a
	.zero		1
	.zero		1


	//----- nvinfo : EIATTR_EXIT_INSTR_OFFSETS
	.align		4
        /*0058*/ 	.byte	0x04, 0x1c
        /*005a*/ 	.short	(.L_41 - .L_40)


	//   ....[0]....
.L_40:
        /*005c*/ 	.word	0x000000c0


	//   ....[1]....
        /*0060*/ 	.word	0x00000a90


	//----- nvinfo : EIATTR_CBANK_PARAM_SIZE
	.align		4
.L_41:
        /*0064*/ 	.byte	0x03, 0x19
        /*0066*/ 	.short	0x001c


	//----- nvinfo : EIATTR_PARAM_CBANK
	.align		4
        /*0068*/ 	.byte	0x04, 0x0a
        /*006a*/ 	.short	(.L_43 - .L_42)
	.align		4
.L_42:
        /*006c*/ 	.word	index@(.nv.constant0._Z17gpuMatrixMultiplyPKfS0_Pfi)
        /*0070*/ 	.short	0x0380
        /*0072*/ 	.short	0x001c


	//----- nvinfo : EIATTR_SW_WAR
	.align		4
.L_43:
        /*0074*/ 	.byte	0x04, 0x36
        /*0076*/ 	.short	(.L_45 - .L_44)
.L_44:
        /*0078*/ 	.word	0x00000008
.L_45:


//--------------------- .nv.callgraph             --------------------------
	.section	.nv.callgraph,"",@"SHT_CUDA_CALLGRAPH"
	.align	4
	.sectionentsize	8
	.align		4
        /*0000*/ 	.word	0x00000000
	.align		4
        /*0004*/ 	.word	0xffffffff
	.align		4
        /*0008*/ 	.word	0x00000000
	.align		4
        /*000c*/ 	.word	0xfffffffe
	.align		4
        /*0010*/ 	.word	0x00000000
	.align		4
        /*0014*/ 	.word	0xfffffffd
	.align		4
        /*0018*/ 	.word	0x00000000
	.align		4
        /*001c*/ 	.word	0xfffffffc


//--------------------- .text._Z9gpuConv2DPKfS0_Pfii --------------------------
	.section	.text._Z9gpuConv2DPKfS0_Pfii,"ax",@progbits
	.align	128
        .global         _Z9gpuConv2DPKfS0_Pfii
        .type           _Z9gpuConv2DPKfS0_Pfii,@function
        .size           _Z9gpuConv2DPKfS0_Pfii,(.L_x_13 - _Z9gpuConv2DPKfS0_Pfii)
        .other          _Z9gpuConv2DPKfS0_Pfii,@"STO_CUDA_ENTRY STV_DEFAULT"
_Z9gpuConv2DPKfS0_Pfii:
.text._Z9gpuConv2DPKfS0_Pfii:
[----:B------:R-:W-:Y:S01]  /*0000*/  LDC R1, c[0x0][0x37c] ;  /* 0x0000df00ff017b82 */ /* 0x000fe20000000800 */
[----:B------:R-:W0:Y:S07]  /*0010*/  S2R R3, SR_TID.X ;  /* 0x0000000000037919 */ /* 0x000e2e0000002100 */
[----:B------:R-:W0:Y:S01]  /*0020*/  LDC R0, c[0x0][0x360] ;  /* 0x0000d800ff007b82 */ /* 0x000e220000000800 */
[----:B------:R-:W1:Y:S07]  /*0030*/  S2R R2, SR_TID.Y ;  /* 0x0000000000027919 */ /* 0x000e6e0000002200 */
[----:B------:R-:W0:Y:S08]  /*0040*/  S2UR UR4, SR_CTAID.X ;  /* 0x00000000000479c3 */ /* 0x000e300000002500 */
[----:B------:R-:W1:Y:S08]  /*0050*/  S2UR UR5, SR_CTAID.Y ;  /* 0x00000000000579c3 */ /* 0x000e700000002600 */
[----:B------:R-:W1:Y:S08]  /*0060*/  LDC R7, c[0x0][0x364] ;  /* 0x0000d900ff077b82 */ /* 0x000e700000000800 */
[----:B------:R-:W2:Y:S01]  /*0070*/  LDC.64 R8, c[0x0][0x398] ;  /* 0x0000e600ff087b82 */ /* 0x000ea20000000a00 */
[----:B0-----:R-:W-:-:S02]  /*0080*/  IMAD R0, R0, UR4, R3 ;  /* 0x0000000400007c24 */ /* 0x001fc4000f8e0203 */
[----:B-1----:R-:W-:-:S05]  /*0090*/  IMAD R7, R7, UR5, R2 ;  /* 0x0000000507077c24 */ /* 0x002fca000f8e0202 */
[----:B------:R-:W-:Y:S02]  /*00a0*/  VIMNMX R3, PT, PT, R0, R7, !PT ;  /* 0x0000000700037248 */ /* 0x000fe40007fe0100 */
[----:B--2---:R-:W-:-:S04]  /*00b0*/  IADD3 R6, PT, PT, R8, -R9, RZ ;  /* 0x8000000908067210 */ /* 0x004fc80007ffe0ff */
[----:B------:R-:W-:-:S13]  /*00c0*/  ISETP.GT.AND P0, PT, R3, R6, PT ;  /* 0x000000060300720c */ /* 0x000fda0003f04270 */
[----:B------:R-:W-:Y:S05]  /*00d0*/  @P0 EXIT ;  /* 0x000000000000094d */ /* 0x000fea0003800000 */
[----:B------:R-:W-:Y:S01]  /*00e0*/  ISETP.GE.AND P0, PT, R9, 0x1, PT ;  /* 0x000000010900780c */ /* 0x000fe20003f06270 */
[----:B------:R-:W0:Y:S01]  /*00f0*/  LDCU.64 UR10, c[0x0][0x358] ;  /* 0x00006b00ff0a77ac */ /* 0x000e220008000a00 */
[----:B------:R-:W-:-:S11]  /*0100*/  HFMA2 R14, -RZ, RZ, 0, 0 ;  /* 0x00000000ff0e7431 */ /* 0x000fd600000001ff */
[----:B------:R-:W-:Y:S05]  /*0110*/  @!P0 BRA `(.L_x_0) ;  /* 0x0000000800dc8947 */ /* 0x000fea0003800000 */
[----:B------:R-:W1:Y:S01]  /*0120*/  LDCU.64 UR6, c[0x0][0x380] ;  /* 0x00007000ff0677ac */ /* 0x000e620008000a00 */
[C---:B------:R-:W-:Y:S02]  /*0130*/  LOP3.LUT R8, R9.reuse, 0x7ffffff0, RZ, 0xc0, !PT ;  /* 0x7ffffff009087812 */ /* 0x040fe400078ec0ff */
[C---:B------:R-:W-:Y:S01]  /*0140*/  LOP3.LUT R17, R9.reuse, 0xf, RZ, 0xc0, !PT ;  /* 0x0000000f09117812 */ /* 0x040fe200078ec0ff */
[----:B------:R-:W-:Y:S01]  /*0150*/  UMOV UR4, URZ ;  /* 0x000000ff00047c82 */ /* 0x000fe20008000000 */
[C---:B------:R-:W-:Y:S01]  /*0160*/  LOP3.LUT R18, R9.reuse, 0x7, RZ, 0xc0, !PT ;  /* 0x0000000709127812 */ /* 0x040fe200078ec0ff */
[----:B------:R-:W-:Y:S01]  /*0170*/  IMAD.MOV R10, RZ, RZ, -R8 ;  /* 0x000000ffff0a7224 */ /* 0x000fe200078e0a08 */
[----:B------:R-:W-:Y:S02]  /*0180*/  LOP3.LUT R9, R9, 0x3, RZ, 0xc0, !PT ;  /* 0x0000000309097812 */ /* 0x000fe400078ec0ff */
[----:B------:R-:W-:Y:S01]  /*0190*/  MOV R14, RZ ;  /* 0x000000ff000e7202 */ /* 0x000fe20000000f00 */
[----:B-1----:R-:W-:-:S04]  /*01a0*/  UIADD3 UR5, UP0, UPT, UR6, 0x20, URZ ;  /* 0x0000002006057890 */ /* 0x002fc8000ff1e0ff */
[----:B------:R-:W-:-:S12]  /*01b0*/  UIADD3.X UR8, UPT, UPT, URZ, UR7, URZ, UP0, !UPT ;  /* 0x00000007ff087290 */ /* 0x000fd800087fe4ff */
.L_x_6:
[----:B------:R-:W1:Y:S01]  /*01c0*/  LDCU.64 UR6, c[0x0][0x398] ;  /* 0x00007300ff0677ac */ /* 0x000e620008000a00 */
[----:B------:R-:W-:Y:S02]  /*01d0*/  IADD3 R11, PT, PT, R7, UR4, RZ ;  /* 0x00000004070b7c10 */ /* 0x000fe4000fffe0ff */
[----:B------:R-:W-:Y:S01]  /*01e0*/  MOV R16, RZ ;  /* 0x000000ff00107202 */ /* 0x000fe20000000f00 */
[----:B-1----:R-:W-:Y:S02]  /*01f0*/  UISETP.GE.U32.AND UP1, UPT, UR7, 0x10, UPT ;  /* 0x000000100700788c */ /* 0x002fe4000bf26070 */
[----:B------:R-:W-:Y:S01]  /*0200*/  IMAD R11, R11, UR6, R0 ;  /* 0x000000060b0b7c24 */ /* 0x000fe2000f8e0200 */
[----:B------:R-:W-:Y:S02]  /*0210*/  UIMAD UR12, UR4, UR7, URZ ;  /* 0x00000007040c72a4 */ /* 0x000fe4000f8e02ff */
[----:B------:R-:W-:-:S04]  /*0220*/  UIADD3 UR4, UPT, UPT, UR4, 0x1, URZ ;  /* 0x0000000104047890 */ /* 0x000fc8000fffe0ff */
[----:B------:R-:W-:Y:S01]  /*0230*/  UISETP.NE.AND UP0, UPT, UR4, UR7, UPT ;  /* 0x000000070400728c */ /* 0x000fe2000bf05270 */
[----:B------:R-:W-:Y:S10]  /*0240*/  BRA.U !UP1, `(.L_x_1) ;  /* 0x0000000509107547 */ /* 0x000ff4000b800000 */
[----:B------:R-:W1:Y:S01]  /*0250*/  LDCU.64 UR6, c[0x0][0x388] ;  /* 0x00007100ff0677ac */ /* 0x000e620008000a00 */
[----:B------:R-:W-:Y:S01]  /*0260*/  MOV R12, R11 ;  /* 0x0000000b000c7202 */ /* 0x000fe20000000f00 */
[----:B------:R-:W-:Y:S01]  /*0270*/  IMAD.MOV.U32 R13, RZ, RZ, R10 ;  /* 0x000000ffff0d7224 */ /* 0x000fe200078e000a */
[----:B-1----:R-:W-:-:S04]  /*0280*/  UIMAD.WIDE.U32 UR6, UR12, 0x4, UR6 ;  /* 0x000000040c0678a5 */ /* 0x002fc8000f8e0006 */
[----:B------:R-:W-:-:S04]  /*0290*/  UIADD3 UR9, UP1, UPT, UR6, 0x20, URZ ;  /* 0x0000002006097890 */ /* 0x000fc8000ff3e0ff */
[----:B------:R-:W-:Y:S02]  /*02a0*/  UIADD3.X UR6, UPT, UPT, URZ, UR7, URZ, UP1, !UPT ;  /* 0x00000007ff067290 */ /* 0x000fe40008ffe4ff */
[----:B------:R-:W-:-:S04]  /*02b0*/  MOV R15, UR9 ;  /* 0x00000009000f7c02 */ /* 0x000fc80008000f00 */
[----:B------:R-:W-:-:S07]  /*02c0*/  MOV R16, UR6 ;  /* 0x0000000600107c02 */ /* 0x000fce0008000f00 */
.L_x_2:
[----:B------:R-:W-:Y:S01]  /*02d0*/  MOV R4, UR5 ;  /* 0x0000000500047c02 */ /* 0x000fe20008000f00 */
[----:B------:R-:W-:Y:S01]  /*02e0*/  IMAD.U32 R5, RZ, RZ, UR8 ;  /* 0x00000008ff057e24 */ /* 0x000fe2000f8e00ff */
[----:B------:R-:W-:Y:S02]  /*02f0*/  MOV R2, R15 ;  /* 0x0000000f00027202 */ /* 0x000fe40000000f00 */
[----:B------:R-:W-:Y:S01]  /*0300*/  MOV R3, R16 ;  /* 0x0000001000037202 */ /* 0x000fe20000000f00 */
[----:B------:R-:W-:-:S04]  /*0310*/  IMAD.WIDE R4, R12, 0x4, R4 ;  /* 0x000000040c047825 */ /* 0x000fc800078e0204 */
[----:B0-----:R-:W2:Y:S04]  /*0320*/  LDG.E R24, desc[UR10][R2.64+-0x20] ;  /* 0xffffe00a02187981 */ /* 0x001ea8000c1e1900 */
[----:B------:R-:W2:Y:S04]  /*0330*/  LDG.E R15, desc[UR10][R4.64+-0x20] ;  /* 0xffffe00a040f7981 */ /* 0x000ea8000c1e1900 */
[----:B------:R-:W3:Y:S04]  /*0340*/  LDG.E R25, desc[UR10][R2.64+-0x1c] ;  /* 0xffffe40a02197981 */ /* 0x000ee8000c1e1900 */
[----:B------:R-:W3:Y:S04]  /*0350*/  LDG.E R26, desc[UR10][R4.64+-0x1c] ;  /* 0xffffe40a041a7981 */ /* 0x000ee8000c1e1900 */
[----:B------:R-:W4:Y:S04]  /*0360*/  LDG.E R22, desc[UR10][R2.64+-0x18] ;  /* 0xffffe80a02167981 */ /* 0x000f28000c1e1900 */
[----:B------:R-:W4:Y:S04]  /*0370*/  LDG.E R23, desc[UR10][R4.64+-0x18] ;  /* 0xffffe80a04177981 */ /* 0x000f28000c1e1900 */
[----:B------:R-:W5:Y:S04]  /*0380*/  LDG.E R20, desc[UR10][R2.64+-0x14] ;  /* 0xffffec0a02147981 */ /* 0x000f68000c1e1900 */
[----:B------:R-:W5:Y:S04]  /*0390*/  LDG.E R21, desc[UR10][R4.64+-0x14] ;  /* 0xffffec0a04157981 */ /* 0x000f68000c1e1900 */
[----:B------:R-:W5:Y:S04]  /*03a0*/  LDG.E R16, desc[UR10][R2.64+-0x10] ;  /* 0xfffff00a02107981 */ /* 0x000f68000c1e1900 */
[----:B------:R-:W5:Y:S04]  /*03b0*/  LDG.E R19, desc[UR10][R4.64+-0x10] ;  /* 0xfffff00a04137981 */ /* 0x000f68000c1e1900 */
[----:B------:R-:W5:Y:S01]  /*03c0*/  LDG.E R27, desc[UR10][R2.64+0x1c] ;  /* 0x00001c0a021b7981 */ /* 0x000f62000c1e1900 */
[----:B--2---:R-:W-:-:S03]  /*03d0*/  FFMA R15, R15, R24, R14 ;  /* 0x000000180f0f7223 */ /* 0x004fc6000000000e */
[----:B------:R-:W2:Y:S04]  /*03e0*/  LDG.E R14, desc[UR10][R2.64+-0xc] ;  /* 0xfffff40a020e7981 */ /* 0x000ea8000c1e1900 */
[----:B------:R-:W2:Y:S01]  /*03f0*/  LDG.E R24, desc[UR10][R2.64] ;  /* 0x0000000a02187981 */ /* 0x000ea2000c1e1900 */
[----:B---3--:R-:W-:-:S03]  /*0400*/  FFMA R26, R26, R25, R15 ;  /* 0x000000191a1a7223 */ /* 0x008fc6000000000f */
[----:B------:R-:W2:Y:S04]  /*0410*/  LDG.E R15, desc[UR10][R4.64+-0xc] ;  /* 0xfffff40a040f7981 */ /* 0x000ea8000c1e1900 */
[----:B------:R-:W3:Y:S01]  /*0420*/  LDG.E R25, desc[UR10][R4.64] ;  /* 0x0000000a04197981 */ /* 0x000ee2000c1e1900 */
[----:B----4-:R-:W-:-:S03]  /*0430*/  FFMA R26, R23, R22, R26 ;  /* 0x00000016171a7223 */ /* 0x010fc6000000001a */
[----:B------:R-:W4:Y:S04]  /*0440*/  LDG.E R22, desc[UR10][R2.64+-0x8] ;  /* 0xfffff80a02167981 */ /* 0x000f28000c1e1900 */
[----:B------:R-:W4:Y:S01]  /*0450*/  LDG.E R23, desc[UR10][R4.64+-0x8] ;  /* 0xfffff80a04177981 */ /* 0x000f22000c1e1900 */
[----:B-----5:R-:W-:-:S03]  /*0460*/  FFMA R26, R21, R20, R26 ;  /* 0x00000014151a7223 */ /* 0x020fc6000000001a */
[----:B------:R-:W5:Y:S04]  /*0470*/  LDG.E R20, desc[UR10][R2.64+-0x4] ;  /* 0xfffffc0a02147981 */ /* 0x000f68000c1e1900 */
[----:B------:R-:W5:Y:S01]  /*0480*/  LDG.E R21, desc[UR10][R4.64+-0x4] ;  /* 0xfffffc0a04157981 */ /* 0x000f62000c1e1900 */
[----:B------:R-:W-:-:S03]  /*0490*/  FFMA R26, R19, R16, R26 ;  /* 0x00000010131a7223 */ /* 0x000fc6000000001a */
[----:B------:R-:W3:Y:S04]  /*04a0*/  LDG.E R19, desc[UR10][R2.64+0x4] ;  /* 0x0000040a02137981 */ /* 0x000ee8000c1e1900 */
[----:B------:R-:W3:Y:S01]  /*04b0*/  LDG.E R16, desc[UR10][R4.64+0x4] ;  /* 0x0000040a04107981 */ /* 0x000ee2000c1e1900 */
[----:B--2---:R-:W-:-:S03]  /*04c0*/  FFMA R14, R15, R14, R26 ;  /* 0x0000000e0f0e7223 */ /* 0x004fc6000000001a */
[----:B------:R-:W2:Y:S04]  /*04d0*/  LDG.E R15, desc[UR10][R2.64+0x8] ;  /* 0x0000080a020f7981 */ /* 0x000ea8000c1e1900 */
[----:B------:R-:W2:Y:S01]  /*04e0*/  LDG.E R26, desc[UR10][R4.64+0x1c] ;  /* 0x00001c0a041a7981 */ /* 0x000ea2000c1e1900 */
[----:B----4-:R-:W-:-:S03]  /*04f0*/  FFMA R22, R23, R22, R14 ;  /* 0x0000001617167223 */ /* 0x010fc6000000000e */
[----:B------:R-:W2:Y:S04]  /*0500*/  LDG.E R14, desc[UR10][R4.64+0x8] ;  /* 0x0000080a040e7981 */ /* 0x000ea8000c1e1900 */
[----:B------:R-:W4:Y:S01]  /*0510*/  LDG.E R23, desc[UR10][R4.64+0x10] ;  /* 0x0000100a04177981 */ /* 0x000f22000c1e1900 */
[----:B-----5:R-:W-:-:S03]  /*0520*/  FFMA R22, R21, R20, R22 ;  /* 0x0000001415167223 */ /* 0x020fc60000000016 */
[----:B------:R-:W5:Y:S01]  /*0530*/  LDG.E R21, desc[UR10][R2.64+0xc] ;  /* 0x00000c0a02157981 */ /* 0x000f62000c1e1900 */
[----:B---3--:R-:W-:-:S03]  /*0540*/  FFMA R25, R25, R24, R22 ;  /* 0x0000001819197223 */ /* 0x008fc60000000016 */
[----:B------:R-:W5:Y:S04]  /*0550*/  LDG.E R20, desc[UR10][R4.64+0xc] ;  /* 0x00000c0a04147981 */ /* 0x000f68000c1e1900 */
[----:B------:R-:W4:Y:S01]  /*0560*/  LDG.E R22, desc[UR10][R2.64+0x10] ;  /* 0x0000100a02167981 */ /* 0x000f22000c1e1900 */
[----:B------:R-:W-:-:S03]  /*0570*/  FFMA R29, R16, R19, R25 ;  /* 0x00000013101d7223 */ /* 0x000fc60000000019 */
[----:B------:R-:W3:Y:S04]  /*0580*/  LDG.E R25, desc[UR10][R2.64+0x14] ;  /* 0x0000140a02197981 */ /* 0x000ee8000c1e1900 */
[----:B------:R-:W3:Y:S04]  /*0590*/  LDG.E R24, desc[UR10][R4.64+0x14] ;  /* 0x0000140a04187981 */ /* 0x000ee8000c1e1900 */
[----:B------:R-:W3:Y:S04]  /*05a0*/  LDG.E R16, desc[UR10][R2.64+0x18] ;  /* 0x0000180a02107981 */ /* 0x000ee8000c1e1900 */
[----:B------:R-:W3:Y:S01]  /*05b0*/  LDG.E R19, desc[UR10][R4.64+0x18] ;  /* 0x0000180a04137981 */ /* 0x000ee2000c1e1900 */
[----:B------:R-:W-:-:S04]  /*05c0*/  IADD3 R13, PT, PT, R13, 0x10, RZ ;  /* 0x000000100d0d7810 */ /* 0x000fc80007ffe0ff */
[----:B------:R-:W-:Y:S02]  /*05d0*/  ISETP.NE.AND P0, PT, R13, RZ, PT ;  /* 0x000000ff0d00720c */ /* 0x000fe40003f05270 */
[----:B------:R-:W-:Y:S01]  /*05e0*/  IADD3 R12, PT, PT, R12, 0x10, RZ ;  /* 0x000000100c0c7810 */ /* 0x000fe20007ffe0ff */
[----:B--2---:R-:W-:-:S04]  /*05f0*/  FFMA R15, R14, R15, R29 ;  /* 0x0000000f0e0f7223 */ /* 0x004fc8000000001d */
[----:B-----5:R-:W-:-:S04]  /*0600*/  FFMA R20, R20, R21, R15 ;  /* 0x0000001514147223 */ /* 0x020fc8000000000f */
[----:B----4-:R-:W-:Y:S01]  /*0610*/  FFMA R23, R23, R22, R20 ;  /* 0x0000001617177223 */ /* 0x010fe20000000014 */
[----:B------:R-:W-:-:S03]  /*0620*/  IADD3 R15, P1, PT, R2, 0x40, RZ ;  /* 0x00000040020f7810 */ /* 0x000fc60007f3e0ff */
[----:B---3--:R-:W-:-:S04]  /*0630*/  FFMA R24, R24, R25, R23 ;  /* 0x0000001918187223 */ /* 0x008fc80000000017 */
[----:B------:R-:W-:Y:S01]  /*0640*/  FFMA R19, R19, R16, R24 ;  /* 0x0000001013137223 */ /* 0x000fe20000000018 */
[----:B------:R-:W-:-:S03]  /*0650*/  IMAD.X R16, RZ, RZ, R3, P1 ;  /* 0x000000ffff107224 */ /* 0x000fc600008e0603 */
[----:B------:R-:W-:Y:S01]  /*0660*/  FFMA R14, R26, R27, R19 ;  /* 0x0000001b1a0e7223 */ /* 0x000fe20000000013 */
[----:B------:R-:W-:Y:S06]  /*0670*/  @P0 BRA `(.L_x_2) ;  /* 0xfffffffc00140947 */ /* 0x000fec000383ffff */
[----:B------:R-:W-:-:S07]  /*0680*/  MOV R16, R8 ;  /* 0x0000000800107202 */ /* 0x000fce0000000f00 */
.L_x_1:
[----:B------:R-:W-:-:S13]  /*0690*/  ISETP.NE.AND P0, PT, R17, RZ, PT ;  /* 0x000000ff1100720c */ /* 0x000fda0003f05270 */
[----:B------:R-:W-:Y:S05]  /*06a0*/  @!P0 BRA `(.L_x_3) ;  /* 0x0000000400748947 */ /* 0x000fea0003800000 */
[----:B------:R-:W-:Y:S02]  /*06b0*/  IADD3 R2, PT, PT, R17, -0x1, RZ ;  /* 0xffffffff11027810 */ /* 0x000fe40007ffe0ff */
[----:B------:R-:W-:Y:S02]  /*06c0*/  ISETP.NE.AND P0, PT, R18, RZ, PT ;  /* 0x000000ff1200720c */ /* 0x000fe40003f05270 */
[----:B------:R-:W-:-:S13]  /*06d0*/  ISETP.GE.U32.AND P1, PT, R2, 0x7, PT ;  /* 0x000000070200780c */ /* 0x000fda0003f26070 */
[----:B------:R-:W-:Y:S05]  /*06e0*/  @!P1 BRA `(.L_x_4) ;  /* 0x0000000000909947 */ /* 0x000fea0003800000 */
[----:B------:R-:W1:Y:S01]  /*06f0*/  LDC.64 R12, c[0x0][0x388] ;  /* 0x0000e200ff0c7b82 */ /* 0x000e620000000a00 */
[----:B------:R-:W-:Y:S01]  /*0700*/  IADD3 R5, PT, PT, R11, R16, RZ ;  /* 0x000000100b057210 */ /* 0x000fe20007ffe0ff */
[----:B------:R-:W-:-:S06]  /*0710*/  VIADD R15, R16, UR12 ;  /* 0x0000000c100f7c36 */ /* 0x000fcc0008000000 */
[----:B------:R-:W2:Y:S01]  /*0720*/  LDC.64 R2, c[0x0][0x380] ;  /* 0x0000e000ff027b82 */ /* 0x000ea20000000a00 */
[----:B-1----:R-:W-:-:S05]  /*0730*/  IMAD.WIDE.U32 R12, R15, 0x4, R12 ;  /* 0x000000040f0c7825 */ /* 0x002fca00078e000c */
[----:B0-----:R-:W3:Y:S01]  /*0740*/  LDG.E R23, desc[UR10][R12.64] ;  /* 0x0000000a0c177981 */ /* 0x001ee2000c1e1900 */
[----:B--2---:R-:W-:Y:S02]  /*0750*/  IMAD.WIDE R2, R5, 0x4, R2 ;  /* 0x0000000405027825 */ /* 0x004fe400078e0202 */
[----:B------:R-:W0:Y:S03]  /*0760*/  LDC.64 R4, c[0x0][0x388] ;  /* 0x0000e200ff047b82 */ /* 0x000e260000000a00 */
[----:B------:R-:W3:Y:S01]  /*0770*/  LDG.E R21, desc[UR10][R2.64] ;  /* 0x0000000a02157981 */ /* 0x000ee2000c1e1900 */
[----:B------:R-:W-:-:S03]  /*0780*/  IADD3 R15, P1, PT, R16, UR12, RZ ;  /* 0x0000000c100f7c10 */ /* 0x000fc6000ff3e0ff */
[----:B------:R-:W2:Y:S01]  /*0790*/  LDG.E R19, desc[UR10][R2.64+0x8] ;  /* 0x0000080a02137981 */ /* 0x000ea2000c1e1900 */
[----:B------:R-:W-:-:S03]  /*07a0*/  IADD3.X R20, PT, PT, RZ, RZ, RZ, P1, !PT ;  /* 0x000000ffff147210 */ /* 0x000fc60000ffe4ff */
[----:B------:R-:W4:Y:S04]  /*07b0*/  LDG.E R12, desc[UR10][R2.64+0xc] ;  /* 0x00000c0a020c7981 */ /* 0x000f28000c1e1900 */
[----:B------:R-:W5:Y:S01]  /*07c0*/  LDG.E R25, desc[UR10][R2.64+0x1c] ;  /* 0x00001c0a02197981 */ /* 0x000f62000c1e1900 */
[----:B0-----:R-:W-:-:S04]  /*07d0*/  LEA R4, P1, R15, R4, 0x2 ;  /* 0x000000040f047211 */ /* 0x001fc800078210ff */
[----:B------:R-:W-:Y:S02]  /*07e0*/  LEA.HI.X R5, R15, R5, R20, 0x2, P1 ;  /* 0x000000050f057211 */ /* 0x000fe400008f1414 */
[----:B------:R-:W2:Y:S04]  /*07f0*/  LDG.E R15, desc[UR10][R2.64+0x4] ;  /* 0x0000040a020f7981 */ /* 0x000ea8000c1e1900 */
[----:B------:R-:W2:Y:S04]  /*0800*/  LDG.E R20, desc[UR10][R4.64+0x4] ;  /* 0x0000040a04147981 */ /* 0x000ea8000c1e1900 */
[----:B------:R-:W4:Y:S04]  /*0810*/  LDG.E R22, desc[UR10][R4.64+0x8] ;  /* 0x0000080a04167981 */ /* 0x000f28000c1e1900 */
[----:B------:R-:W5:Y:S04]  /*0820*/  LDG.E R13, desc[UR10][R4.64+0xc] ;  /* 0x00000c0a040d7981 */ /* 0x000f68000c1e1900 */
[----:B------:R-:W5:Y:S04]  /*0830*/  LDG.E R24, desc[UR10][R4.64+0x10] ;  /* 0x0000100a04187981 */ /* 0x000f68000c1e1900 */
[----:B------:R-:W5:Y:S04]  /*0840*/  LDG.E R26, desc[UR10][R4.64+0x14] ;  /* 0x0000140a041a7981 */ /* 0x000f68000c1e1900 */
[----:B------:R-:W5:Y:S04]  /*0850*/  LDG.E R27, desc[UR10][R4.64+0x18] ;  /* 0x0000180a041b7981 */ /* 0x000f68000c1e1900 */
[----:B------:R-:W5:Y:S01]  /*0860*/  LDG.E R28, desc[UR10][R4.64+0x1c] ;  /* 0x00001c0a041c7981 */ /* 0x000f62000c1e1900 */
[----:B---3--:R-:W-:-:S03]  /*0870*/  FFMA R29, R21, R23, R14 ;  /* 0x00000017151d7223 */ /* 0x008fc6000000000e */
[----:B------:R-:W3:Y:S04]  /*0880*/  LDG.E R23, desc[UR10][R2.64+0x10] ;  /* 0x0000100a02177981 */ /* 0x000ee8000c1e1900 */
[----:B------:R-:W3:Y:S04]  /*0890*/  LDG.E R21, desc[UR10][R2.64+0x14] ;  /* 0x0000140a02157981 */ /* 0x000ee8000c1e1900 */
[----:B------:R-:W3:Y:S01]  /*08a0*/  LDG.E R14, desc[UR10][R2.64+0x18] ;  /* 0x0000180a020e7981 */ /* 0x000ee2000c1e1900 */
[----:B--2---:R-:W-:-:S04]  /*08b0*/  FFMA R20, R15, R20, R29 ;  /* 0x000000140f147223 */ /* 0x004fc8000000001d */
[----:B----4-:R-:W-:-:S04]  /*08c0*/  FFMA R19, R19, R22, R20 ;  /* 0x0000001613137223 */ /* 0x010fc80000000014 */
[----:B-----5:R-:W-:Y:S01]  /*08d0*/  FFMA R12, R12, R13, R19 ;  /* 0x0000000d0c0c7223 */ /* 0x020fe20000000013 */
[----:B------:R-:W-:-:S03]  /*08e0*/  IADD3 R16, PT, PT, R16, 0x8, RZ ;  /* 0x0000000810107810 */ /* 0x000fc60007ffe0ff */
[----:B---3--:R-:W-:-:S04]  /*08f0*/  FFMA R12, R23, R24, R12 ;  /* 0x00000018170c7223 */ /* 0x008fc8000000000c */
[----:B------:R-:W-:-:S04]  /*0900*/  FFMA R21, R21, R26, R12 ;  /* 0x0000001a15157223 */ /* 0x000fc8000000000c */
[----:B------:R-:W-:-:S04]  /*0910*/  FFMA R14, R14, R27, R21 ;  /* 0x0000001b0e0e7223 */ /* 0x000fc80000000015 */
[----:B------:R-:W-:-:S07]  /*0920*/  FFMA R14, R25, R28, R14 ;  /* 0x0000001c190e7223 */ /* 0x000fce000000000e */
.L_x_4:
[----:B------:R-:W-:Y:S05]  /*0930*/  @!P0 BRA `(.L_x_3) ;  /* 0x0000000000d08947 */ /* 0x000fea0003800000 */
[----:B------:R-:W-:Y:S01]  /*0940*/  VIADD R2, R18, 0xffffffff ;  /* 0xffffffff12027836 */ /* 0x000fe20000000000 */
[----:B------:R-:W-:-:S04]  /*0950*/  ISETP.NE.AND P0, PT, R9, RZ, PT ;  /* 0x000000ff0900720c */ /* 0x000fc80003f05270 */
[----:B------:R-:W-:-:S13]  /*0960*/  ISETP.GE.U32.AND P1, PT, R2, 0x3, PT ;  /* 0x000000030200780c */ /* 0x000fda0003f26070 */
[----:B------:R-:W-:Y:S05]  /*0970*/  @!P1 BRA `(.L_x_5) ;  /* 0x0000000000609947 */ /* 0x000fea0003800000 */
[----:B------:R-:W1:Y:S01]  /*0980*/  LDC.64 R4, c[0x0][0x388] ;  /* 0x0000e200ff047b82 */ /* 0x000e620000000a00 */
[C---:B------:R-:W-:Y:S02]  /*0990*/  IADD3 R19, PT, PT, R16.reuse, UR12, RZ ;  /* 0x0000000c10137c10 */ /* 0x040fe4000fffe0ff */
[----:B------:R-:W-:Y:S02]  /*09a0*/  IADD3 R20, P1, PT, R16, UR12, RZ ;  /* 0x0000000c10147c10 */ /* 0x000fe4000ff3e0ff */
[----:B------:R-:W-:-:S03]  /*09b0*/  IADD3 R15, PT, PT, R11, R16, RZ ;  /* 0x000000100b0f7210 */ /* 0x000fc60007ffe0ff */
[----:B------:R-:W2:Y:S08]  /*09c0*/  LDC.64 R2, c[0x0][0x388] ;  /* 0x0000e200ff027b82 */ /* 0x000eb00000000a00 */
[----:B------:R-:W3:Y:S01]  /*09d0*/  LDC.64 R12, c[0x0][0x380] ;  /* 0x0000e000ff0c7b82 */ /* 0x000ee20000000a00 */
[----:B-1----:R-:W-:Y:S01]  /*09e0*/  IMAD.WIDE.U32 R4, R19, 0x4, R4 ;  /* 0x0000000413047825 */ /* 0x002fe200078e0004 */
[----:B------:R-:W-:-:S05]  /*09f0*/  IADD3.X R19, PT, PT, RZ, RZ, RZ, P1, !PT ;  /* 0x000000ffff137210 */ /* 0x000fca0000ffe4ff */
[----:B0-----:R-:W4:Y:S01]  /*0a00*/  LDG.E R4, desc[UR10][R4.64] ;  /* 0x0000000a04047981 */ /* 0x001f22000c1e1900 */
[----:B--2---:R-:W-:-:S04]  /*0a10*/  LEA R2, P1, R20, R2, 0x2 ;  /* 0x0000000214027211 */ /* 0x004fc800078210ff */
[----:B------:R-:W-:Y:S01]  /*0a20*/  LEA.HI.X R3, R20, R3, R19, 0x2, P1 ;  /* 0x0000000314037211 */ /* 0x000fe200008f1413 */
[----:B---3--:R-:W-:-:S04]  /*0a30*/  IMAD.WIDE R12, R15, 0x4, R12 ;  /* 0x000000040f0c7825 */ /* 0x008fc800078e020c */
[----:B------:R-:W2:Y:S04]  /*0a40*/  LDG.E R19, desc[UR10][R2.64+0x4] ;  /* 0x0000040a02137981 */ /* 0x000ea8000c1e1900 */
[----:B------:R-:W4:Y:S04]  /*0a50*/  LDG.E R15, desc[UR10][R12.64] ;  /* 0x0000000a0c0f7981 */ /* 0x000f28000c1e1900 */
[----:B------:R-:W2:Y:S04]  /*0a60*/  LDG.E R20, desc[UR10][R12.64+0x4] ;  /* 0x0000040a0c147981 */ /* 0x000ea8000c1e1900 */
[----:B------:R-:W3:Y:S04]  /*0a70*/  LDG.E R22, desc[UR10][R12.64+0x8] ;  /* 0x0000080a0c167981 */ /* 0x000ee8000c1e1900 */
[----:B------:R-:W3:Y:S04]  /*0a80*/  LDG.E R21, desc[UR10][R2.64+0x8] ;  /* 0x0000080a02157981 */ /* 0x000ee8000c1e1900 */
[----:B------:R-:W5:Y:S04]  /*0a90*/  LDG.E R24, desc[UR10][R12.64+0xc] ;  /* 0x00000c0a0c187981 */ /* 0x000f68000c1e1900 */
[----:B------:R-:W5:Y:S01]  /*0aa0*/  LDG.E R23, desc[UR10][R2.64+0xc] ;  /* 0x00000c0a02177981 */ /* 0x000f62000c1e1900 */
[----:B------:R-:W-:-:S02]  /*0ab0*/  VIADD R16, R16, 0x4 ;  /* 0x0000000410107836 */ /* 0x000fc40000000000 */
[----:B----4-:R-:W-:-:S04]  /*0ac0*/  FFMA R15, R15, R4, R14 ;  /* 0x000000040f0f7223 */ /* 0x010fc8000000000e */
[----:B--2---:R-:W-:-:S04]  /*0ad0*/  FFMA R15, R20, R19, R15 ;  /* 0x00000013140f7223 */ /* 0x004fc8000000000f */
[----:B---3--:R-:W-:-:S04]  /*0ae0*/  FFMA R15, R22, R21, R15 ;  /* 0x00000015160f7223 */ /* 0x008fc8000000000f */
[----:B-----5:R-:W-:-:S07]  /*0af0*/  FFMA R14, R24, R23, R15 ;  /* 0x00000017180e7223 */ /* 0x020fce000000000f */
.L_x_5:
[----:B------:R-:W-:Y:S05]  /*0b00*/  @!P0 BRA `(.L_x_3) ;  /* 0x00000000005c8947 */ /* 0x000fea0003800000 */
[----:B------:R-:W1:Y:S01]  /*0b10*/  LDC.64 R4, c[0x0][0x388] ;  /* 0x0000e200ff047b82 */ /* 0x000e620000000a00 */
[----:B------:R-:W-:Y:S02]  /*0b20*/  IADD3 R13, PT, PT, R16, UR12, RZ ;  /* 0x0000000c100d7c10 */ /* 0x000fe4000fffe0ff */
[----:B------:R-:W-:-:S05]  /*0b30*/  IADD3 R11, PT, PT, R11, R16, RZ ;  /* 0x000000100b0b7210 */ /* 0x000fca0007ffe0ff */
[----:B------:R-:W2:Y:S01]  /*0b40*/  LDC.64 R2, c[0x0][0x380] ;  /* 0x0000e000ff027b82 */ /* 0x000ea20000000a00 */
[----:B-1----:R-:W-:-:S06]  /*0b50*/  IMAD.WIDE.U32 R4, R13, 0x4, R4 ;  /* 0x000000040d047825 */ /* 0x002fcc00078e0004 */
[----:B0-----:R-:W3:Y:S01]  /*0b60*/  LDG.E R4, desc[UR10][R4.64] ;  /* 0x0000000a04047981 */ /* 0x001ee2000c1e1900 */
[----:B--2---:R-:W-:-:S05]  /*0b70*/  IMAD.WIDE R2, R11, 0x4, R2 ;  /* 0x000000040b027825 */ /* 0x004fca00078e0202 */
[----:B------:R-:W3:Y:S01]  /*0b80*/  LDG.E R11, desc[UR10][R2.64] ;  /* 0x0000000a020b7981 */ /* 0x000ee2000c1e1900 */
[----:B------:R-:W-:Y:S01]  /*0b90*/  ISETP.NE.AND P0, PT, R9, 0x1, PT ;  /* 0x000000010900780c */ /* 0x000fe20003f05270 */
[----:B---3--:R-:W-:-:S12]  /*0ba0*/  FFMA R14, R11, R4, R14 ;  /* 0x000000040b0e7223 */ /* 0x008fd8000000000e */
[----:B------:R-:W-:Y:S05]  /*0bb0*/  @!P0 BRA `(.L_x_3) ;  /* 0x0000000000308947 */ /* 0x000fea0003800000 */
[----:B------:R-:W0:Y:S01]  /*0bc0*/  LDC.64 R4, c[0x0][0x388] ;  /* 0x0000e200ff047b82 */ /* 0x000e220000000a00 */
[----:B------:R-:W-:Y:S02]  /*0bd0*/  IADD3 R11, P1, PT, R16, UR12, RZ ;  /* 0x0000000c100b7c10 */ /* 0x000fe4000ff3e0ff */
[----:B------:R-:W-:Y:S02]  /*0be0*/  ISETP.NE.AND P0, PT, R9, 0x2, PT ;  /* 0x000000020900780c */ /* 0x000fe40003f05270 */
[----:B------:R-:W-:-:S11]  /*0bf0*/  IADD3.X R12, PT, PT, RZ, RZ, RZ, P1, !PT ;  /* 0x000000ffff0c7210 */ /* 0x000fd60000ffe4ff */
[----:B------:R-:W2:Y:S01]  /*0c00*/  @P0 LDG.E R13, desc[UR10][R2.64+0x8] ;  /* 0x0000080a020d0981 */ /* 0x000ea2000c1e1900 */
[----:B0-----:R-:W-:-:S04]  /*0c10*/  LEA R4, P1, R11, R4, 0x2 ;  /* 0x000000040b047211 */ /* 0x001fc800078210ff */
[----:B------:R-:W-:Y:S02]  /*0c20*/  LEA.HI.X R5, R11, R5, R12, 0x2, P1 ;  /* 0x000000050b057211 */ /* 0x000fe400008f140c */
[----:B------:R-:W3:Y:S04]  /*0c30*/  LDG.E R11, desc[UR10][R2.64+0x4] ;  /* 0x0000040a020b7981 */ /* 0x000ee8000c1e1900 */
[----:B------:R-:W3:Y:S04]  /*0c40*/  LDG.E R12, desc[UR10][R4.64+0x4] ;  /* 0x0000040a040c7981 */ /* 0x000ee8000c1e1900 */
[----:B------:R-:W2:Y:S01]  /*0c50*/  @P0 LDG.E R15, desc[UR10][R4.64+0x8] ;  /* 0x0000080a040f0981 */ /* 0x000ea2000c1e1900 */
[----:B---3--:R-:W-:-:S04]  /*0c60*/  FFMA R14, R11, R12, R14 ;  /* 0x0000000c0b0e7223 */ /* 0x008fc8000000000e */
[----:B--2---:R-:W-:-:S07]  /*0c70*/  @P0 FFMA R14, R13, R15, R14 ;  /* 0x0000000f0d0e0223 */ /* 0x004fce000000000e */
.L_x_3:
[----:B------:R-:W-:Y:S05]  /*0c80*/  BRA.U UP0, `(.L_x_6) ;  /* 0xfffffff5004c7547 */ /* 0x000fea000b83ffff */
.L_x_0:
[----:B------:R-:W1:Y:S01]  /*0c90*/  LDC.64 R2, c[0x0][0x390] ;  /* 0x0000e400ff027b82 */ /* 0x000e620000000a00 */
[----:B------:R-:W-:-:S05]  /*0ca0*/  IMAD R7, R7, R6, R7 ;  /* 0x0000000607077224 */ /* 0x000fca00078e0207 */
[----:B------:R-:W-:-:S05]  /*0cb0*/  IADD3 R7, PT, PT, R0, R7, RZ ;  /* 0x0000000700077210 */ /* 0x000fca0007ffe0ff */
[----:B-1----:R-:W-:-:S05]  /*0cc0*/  IMAD.WIDE R2, R7, 0x4, R2 ;  /* 0x0000000407027825 */ /* 0x002fca00078e0202 */
[----:B0-----:R-:W-:Y:S01]  /*0cd0*/  STG.E desc[UR10][R2.64], R14 ;  /* 0x0000000e02007986 */ /* 0x001fe2000c10190a */
[----:B------:R-:W-:Y:S05]  /*0ce0*/  EXIT ;  /* 0x000000000000794d */ /* 0x000fea0003800000 */
.L_x_7:
[----:B------:R-:W-:-:S00]  /*0cf0*/  BRA `(.L_x_7) ;  /* 0xfffffffc00fc7947 */ /* 0x000fc0000383ffff */
[----:B------:R-:W-:-:S00]  /*0d00*/  NOP ;  /* 0x0000000000007918 */ /* 0x000fc00000000000 */
[----:B------:R-:W-:-:S00]  /*0d10*/  NOP ;  /* 0x0000000000007918 */ /* 0x000fc00000000000 */
[----:B------:R-:W-:-:S00]  /*0d20*/  NOP ;  /* 0x0000000000007918 */ /* 0x000fc00000000000 */
[----:B------:R-:W-:-:S00]  /*0d30*/  NOP ;  /* 0x0000000000007918 */ /* 0x000fc00000000000 */
[----:B------:R-:W-:-:S00]  /*0d40*/  NOP ;  /* 0x0000000000007918 */ /* 0x000fc00000000000 */
[----:B------:R-:W-:-:S00]  /*0d50*/  NOP ;  /* 0x0000000000007918 */ /* 0x000fc00000000000 */
[----:B------:R-:W-:-:S00]  /*0d60*/  NOP ;  /* 0x0000000000007918 */ /* 0x000fc00000000000 */
[----:B------:R-:W-:-:S00]  /*0d70*/  NOP ;  /* 0x0000000000007918 */ /* 0x000fc00000000000 */
.L_x_13:


//--------------------- .text._Z17gpuMatrixMultiplyPKfS0_Pfi --------------------------
	.section	.text._Z17gpuMatrixMultiplyPKfS0_Pfi,"ax",@progbits
	.align	128
        .global         _Z17gpuMatrixMultiplyPKfS0_Pfi
        .type           _Z17gpuMatrixMultiplyPKfS0_Pfi,@function
        .size           _Z17gpuMatrixMultiplyPKfS0_Pfi,(.L_x_14 - _Z17gpuMatrixMultiplyPKfS0_Pfi)
        .other          _Z17gpuMatrixMultiplyPKfS0_Pfi,@"STO_CUDA_ENTRY STV_DEFAULT"
_Z17gpuMatrixMultiplyPKfS0_Pfi:
.text._Z17gpuMatrixMultiplyPKfS0_Pfi:
[----:B------:R-:W-:Y:S01]  /*0000*/  LDC R1, c[0x0][0x37c] ;  /* 0x0000df00ff017b82 */ /* 0x000fe20000000800 */
[----:B------:R-:W0:Y:S07]  /*0010*/  S2R R0, SR_TID.Y ;  /* 0x0000000000007919 */ /* 0x000e2e0000002200 */
[----:B------:R-:W0:Y:S01]  /*0020*/  S2UR UR4, SR_CTAID.Y ;  /* 0x00000000000479c3 */ /* 0x000e220000002600 */
[----:B------:R-:W1:Y:S01]  /*0030*/  LDCU UR20, c[0x0][0x398] ;  /* 0x00007300ff1477ac */ /* 0x000e620008000800 */
[----:B------:R-:W2:Y:S06]  /*0040*/  S2R R3, SR_TID.X ;  /* 0x0000000000037919 */ /* 0x000eac0000002100 */
[----:B------:R-:W0:Y:S08]  /*0050*/  LDC R13, c[0x0][0x364] ;  /* 0x0000d900ff0d7b82 */ /* 0x000e300000000800 */
[----:B------:R-:W2:Y:S08]  /*0060*/  S2UR UR5, SR_CTAID.X ;  /* 0x00000000000579c3 */ /* 0x000eb00000002500 */
[----:B------:R-:W2:Y:S01]  /*0070*/  LDC R2, c[0x0][0x360] ;  /* 0x0000d800ff027b82 */ /* 0x000ea20000000800 */
[----:B0-----:R-:W-:-:S02]  /*0080*/  IMAD R13, R13, UR4, R0 ;  /* 0x000000040d0d7c24 */ /* 0x001fc4000f8e0200 */
[----:B--2---:R-:W-:-:S05]  /*0090*/  IMAD R0, R2, UR5, R3 ;  /* 0x0000000502007c24 */ /* 0x004fca000f8e0203 */
[----:B------:R-:W-:-:S04]  /*00a0*/  VIMNMX R2, PT, PT, R13, R0, !PT ;  /* 0x000000000d027248 */ /* 0x000fc80007fe0100 */
[----:B-1----:R-:W-:-:S13]  /*00b0*/  ISETP.GE.AND P0, PT, R2, UR20, PT ;  /* 0x0000001402007c0c */ /* 0x002fda000bf06270 */
[----:B------:R-:W-:Y:S05]  /*00c0*/  @P0 EXIT ;  /* 0x000000000000094d */ /* 0x000fea0003800000 */
[----:B------:R-:W-:Y:S01]  /*00d0*/  UISETP.GE.U32.AND UP0, UPT, UR20, 0x8, UPT ;  /* 0x000000081400788c */ /* 0x000fe2000bf06070 */
[----:B------:R-:W-:Y:S02]  /*00e0*/  HFMA2 R12, -RZ, RZ, 0, 0 ;  /* 0x00000000ff0c7431 */ /* 0x000fe400000001ff */
[----:B------:R-:W-:Y:S01]  /*00f0*/  IMAD R13, R13, UR20, RZ ;  /* 0x000000140d0d7c24 */ /* 0x000fe2000f8e02ff */
[----:B------:R-:W-:Y:S01]  /*0100*/  UMOV UR4, URZ ;  /* 0x000000ff00047c82 */ /* 0x000fe20008000000 */
[----:B------:R-:W0:Y:S04]  /*0110*/  LDCU.64 UR18, c[0x0][0x358] ;  /* 0x00006b00ff1277ac */ /* 0x000e280008000a00 */
[----:B------:R-:W-:Y:S05]  /*0120*/  BRA.U !UP0, `(.L_x_8) ;  /* 0x0000000508047547 */ /* 0x000fea000b800000 */
[----:B------:R-:W1:Y:S01]  /*0130*/  LDCU.128 UR24, c[0x0][0x380] ;  /* 0x00007000ff1877ac */ /* 0x000e620008000c00 */
[----:B------:R-:W-:Y:S02]  /*0140*/  MOV R12, RZ ;  /* 0x000000ff000c7202 */ /* 0x000fe40000000f00 */
[----:B------:R-:W-:Y:S01]  /*0150*/  MOV R14, R0 ;  /* 0x00000000000e7202 */ /* 0x000fe20000000f00 */
[----:B------:R-:W-:-:S04]  /*0160*/  ULOP3.LUT UR4, UR20, 0x7ffffff8, URZ, 0xc0, !UPT ;  /* 0x7ffffff814047892 */ /* 0x000fc8000f8ec0ff */
[----:B------:R-:W-:Y:S01]  /*0170*/  UIADD3 UR5, UPT, UPT, -UR4, URZ, URZ ;  /* 0x000000ff04057290 */ /* 0x000fe2000fffe1ff */
[----:B-1----:R-:W-:Y:S01]  /*0180*/  MOV R2, UR24 ;  /* 0x0000001800027c02 */ /* 0x002fe20008000f00 */
[----:B------:R-:W-:Y:S01]  /*0190*/  UIMAD.WIDE UR6, UR20, 0x8, UR26 ;  /* 0x00000008140678a5 */ /* 0x000fe2000f8e021a */
[----:B------:R-:W-:Y:S01]  /*01a0*/  MOV R3, UR25 ;  /* 0x0000001900037c02 */ /* 0x000fe20008000f00 */
[----:B------:R-:W-:Y:S02]  /*01b0*/  UIMAD.WIDE UR8, UR20, 0xc, UR26 ;  /* 0x0000000c140878a5 */ /* 0x000fe4000f8e021a */
[----:B------:R-:W-:Y:S01]  /*01c0*/  UIMAD.WIDE UR10, UR20, 0x10, UR26 ;  /* 0x00000010140a78a5 */ /* 0x000fe2000f8e021a */
[----:B------:R-:W-:Y:S01]  /*01d0*/  IMAD.WIDE.U32 R2, R13, 0x4, R2 ;  /* 0x000000040d027825 */ /* 0x000fe200078e0002 */
[----:B------:R-:W-:Y:S02]  /*01e0*/  UIMAD.WIDE UR12, UR20, 0x14, UR26 ;  /* 0x00000014140c78a5 */ /* 0x000fe4000f8e021a */
[----:B------:R-:W-:Y:S01]  /*01f0*/  UIMAD.WIDE UR14, UR20, 0x18, UR26 ;  /* 0x00000018140e78a5 */ /* 0x000fe2000f8e021a */
[----:B------:R-:W-:Y:S01]  /*0200*/  IADD3 R2, P0, PT, R2, 0x10, RZ ;  /* 0x0000001002027810 */ /* 0x000fe20007f1e0ff */
[----:B------:R-:W-:-:S03]  /*0210*/  UIMAD.WIDE UR16, UR20, 0x1c, UR26 ;  /* 0x0000001c141078a5 */ /* 0x000fc6000f8e021a */
[----:B------:R-:W-:-:S09]  /*0220*/  IADD3.X R3, PT, PT, RZ, R3, RZ, P0, !PT ;  /* 0x00000003ff037210 */ /* 0x000fd200007fe4ff */
.L_x_9:
[----:B------:R-:W-:Y:S01]  /*0230*/  UIMAD.WIDE UR22, UR20, 0x4, UR26 ;  /* 0x00000004141678a5 */ /* 0x000fe2000f8e021a */
[----:B------:R-:W-:Y:S02]  /*0240*/  IMAD.MOV.U32 R23, RZ, RZ, 0x4 ;  /* 0x00000004ff177424 */ /* 0x000fe400078e00ff */
[----:B------:R-:W-:Y:S01]  /*0250*/  HFMA2 R11, -RZ, RZ, 0, 2.384185791015625e-07 ;  /* 0x00000004ff0b7431 */ /* 0x000fe200000001ff */
[----:B------:R-:W-:Y:S01]  /*0260*/  MOV R25, 0x4 ;  /* 0x0000000400197802 */ /* 0x000fe20000000f00 */
[----:B0-----:R-:W2:Y:S01]  /*0270*/  LDG.E R21, desc[UR18][R2.64+-0x10] ;  /* 0xfffff01202157981 */ /* 0x001ea2000c1e1900 */
[C---:B------:R-:W-:Y:S01]  /*0280*/  IMAD.WIDE R22, R14.reuse, R23, UR26 ;  /* 0x0000001a0e167e25 */ /* 0x040fe2000f8e0217 */
[----:B------:R-:W-:Y:S02]  /*0290*/  MOV R8, UR22 ;  /* 0x0000001600087c02 */ /* 0x000fe40008000f00 */
[----:B------:R-:W-:Y:S01]  /*02a0*/  MOV R9, UR23 ;  /* 0x0000001700097c02 */ /* 0x000fe20008000f00 */
[----:B------:R-:W3:Y:S02]  /*02b0*/  LDG.E R19, desc[UR18][R2.64+-0xc] ;  /* 0xfffff41202137981 */ /* 0x000ee4000c1e1900 */
[----:B------:R-:W-:-:S02]  /*02c0*/  IMAD.WIDE R8, R14, 0x4, R8 ;  /* 0x000000040e087825 */ /* 0x000fc400078e0208 */
[----:B------:R-:W2:Y:S01]  /*02d0*/  LDG.E R22, desc[UR18][R22.64] ;  /* 0x0000001216167981 */ /* 0x000ea2000c1e1900 */
[----:B------:R-:W-:Y:S01]  /*02e0*/  MOV R5, 0x4 ;  /* 0x0000000400057802 */ /* 0x000fe20000000f00 */
[C---:B------:R-:W-:Y:S02]  /*02f0*/  IMAD.WIDE R24, R14.reuse, R25, UR6 ;  /* 0x000000060e187e25 */ /* 0x040fe4000f8e0219 */
[----:B------:R0:W3:Y:S02]  /*0300*/  LDG.E R20, desc[UR18][R8.64] ;  /* 0x0000001208147981 */ /* 0x0000e4000c1e1900 */
[----:B------:R-:W-:Y:S02]  /*0310*/  IMAD.WIDE R10, R14, R11, UR8 ;  /* 0x000000080e0a7e25 */ /* 0x000fe4000f8e020b */
[----:B------:R-:W4:Y:S04]  /*0320*/  LDG.E R18, desc[UR18][R24.64] ;  /* 0x0000001218127981 */ /* 0x000f28000c1e1900 */
[----:B------:R-:W4:Y:S01]  /*0330*/  LDG.E R17, desc[UR18][R2.64+-0x8] ;  /* 0xfffff81202117981 */ /* 0x000f22000c1e1900 */
[----:B0-----:R-:W-:-:S02]  /*0340*/  HFMA2 R9, -RZ, RZ, 0, 2.384185791015625e-07 ;  /* 0x00000004ff097431 */ /* 0x001fc400000001ff */
[----:B------:R-:W-:Y:S01]  /*0350*/  IMAD.MOV.U32 R7, RZ, RZ, 0x4 ;  /* 0x00000004ff077424 */ /* 0x000fe200078e00ff */
[----:B------:R0:W5:Y:S01]  /*0360*/  LDG.E R16, desc[UR18][R10.64] ;  /* 0x000000120a107981 */ /* 0x000162000c1e1900 */
[----:B------:R-:W-:-:S03]  /*0370*/  IMAD.WIDE R4, R14, R5, UR10 ;  /* 0x0000000a0e047e25 */ /* 0x000fc6000f8e0205 */
[----:B------:R-:W5:Y:S01]  /*0380*/  LDG.E R15, desc[UR18][R2.64+-0x4] ;  /* 0xfffffc12020f7981 */ /* 0x000f62000c1e1900 */
[C---:B------:R-:W-:Y:S01]  /*0390*/  IMAD.WIDE R6, R14.reuse, R7, UR12 ;  /* 0x0000000c0e067e25 */ /* 0x040fe2000f8e0207 */
[----:B------:R-:W-:Y:S02]  /*03a0*/  MOV R27, 0x4 ;  /* 0x00000004001b7802 */ /* 0x000fe40000000f00 */
[----:B------:R1:W5:Y:S01]  /*03b0*/  LDG.E R4, desc[UR18][R4.64] ;  /* 0x0000001204047981 */ /* 0x000362000c1e1900 */
[----:B------:R-:W-:-:S03]  /*03c0*/  IMAD.WIDE R8, R14, R9, UR14 ;  /* 0x0000000e0e087e25 */ /* 0x000fc6000f8e0209 */
[----:B------:R-:W5:Y:S01]  /*03d0*/  LDG.E R23, desc[UR18][R2.64] ;  /* 0x0000001202177981 */ /* 0x000f62000c1e1900 */
[----:B0-----:R-:W-:-:S03]  /*03e0*/  IMAD.WIDE R10, R14, R27, UR16 ;  /* 0x000000100e0a7e25 */ /* 0x001fc6000f8e021b */
[----:B------:R-:W5:Y:S04]  /*03f0*/  LDG.E R7, desc[UR18][R6.64] ;  /* 0x0000001206077981 */ /* 0x000f68000c1e1900 */
[----:B------:R-:W5:Y:S04]  /*0400*/  LDG.E R24, desc[UR18][R2.64+0x4] ;  /* 0x0000041202187981 */ /* 0x000f68000c1e1900 */
[----:B------:R-:W5:Y:S04]  /*0410*/  LDG.E R8, desc[UR18][R8.64] ;  /* 0x0000001208087981 */ /* 0x000f68000c1e1900 */
[----:B------:R-:W5:Y:S04]  /*0420*/  LDG.E R25, desc[UR18][R2.64+0x8] ;  /* 0x0000081202197981 */ /* 0x000f68000c1e1900 */
[----:B------:R-:W5:Y:S04]  /*0430*/  LDG.E R10, desc[UR18][R10.64] ;  /* 0x000000120a0a7981 */ /* 0x000f68000c1e1900 */
[----:B------:R0:W5:Y:S01]  /*0440*/  LDG.E R27, desc[UR18][R2.64+0xc] ;  /* 0x00000c12021b7981 */ /* 0x000162000c1e1900 */
[----:B------:R-:W-:-:S04]  /*0450*/  UIADD3 UR5, UPT, UPT, UR5, 0x8, URZ ;  /* 0x0000000805057890 */ /* 0x000fc8000fffe0ff */
[----:B------:R-:W-:Y:S01]  /*0460*/  UISETP.NE.AND UP0, UPT, UR5, URZ, UPT ;  /* 0x000000ff0500728c */ /* 0x000fe2000bf05270 */
[----:B-1----:R-:W-:Y:S02]  /*0470*/  MOV R5, UR20 ;  /* 0x0000001400057c02 */ /* 0x002fe40008000f00 */
[----:B0-----:R-:W-:Y:S02]  /*0480*/  IADD3 R2, P0, PT, R2, 0x20, RZ ;  /* 0x0000002002027810 */ /* 0x001fe40007f1e0ff */
[----:B------:R-:W-:Y:S02]  /*0490*/  LEA R14, R5, R14, 0x3 ;  /* 0x0000000e050e7211 */ /* 0x000fe400078e18ff */
[----:B------:R-:W-:Y:S01]  /*04a0*/  IADD3.X R3, PT, PT, RZ, R3, RZ, P0, !PT ;  /* 0x00000003ff037210 */ /* 0x000fe200007fe4ff */
[----:B--2---:R-:W-:-:S04]  /*04b0*/  FFMA R22, R21, R22, R12 ;  /* 0x0000001615167223 */ /* 0x004fc8000000000c */
[----:B---3--:R-:W-:-:S04]  /*04c0*/  FFMA R20, R19, R20, R22 ;  /* 0x0000001413147223 */ /* 0x008fc80000000016 */
[----:B----4-:R-:W-:-:S04]  /*04d0*/  FFMA R18, R17, R18, R20 ;  /* 0x0000001211127223 */ /* 0x010fc80000000014 */
[----:B-----5:R-:W-:-:S04]  /*04e0*/  FFMA R16, R15, R16, R18 ;  /* 0x000000100f107223 */ /* 0x020fc80000000012 */
[----:B------:R-:W-:-:S04]  /*04f0*/  FFMA R23, R23, R4, R16 ;  /* 0x0000000417177223 */ /* 0x000fc80000000010 */
[----:B------:R-:W-:-:S04]  /*0500*/  FFMA R24, R24, R7, R23 ;  /* 0x0000000718187223 */ /* 0x000fc80000000017 */
[----:B------:R-:W-:-:S04]  /*0510*/  FFMA R8, R25, R8, R24 ;  /* 0x0000000819087223 */ /* 0x000fc80000000018 */
[----:B------:R-:W-:Y:S01]  /*0520*/  FFMA R12, R27, R10, R8 ;  /* 0x0000000a1b0c7223 */ /* 0x000fe20000000008 */
[----:B------:R-:W-:Y:S06]  /*0530*/  BRA.U UP0, `(.L_x_9) ;  /* 0xfffffffd003c7547 */ /* 0x000fec000b83ffff */
.L_x_8:
[----:B------:R-:W-:-:S04]  /*0540*/  ULOP3.LUT UR6, UR20, 0x7, URZ, 0xc0, !UPT ;  /* 0x0000000714067892 */ /* 0x000fc8000f8ec0ff */
[----:B------:R-:W-:-:S09]  /*0550*/  UISETP.NE.AND UP0, UPT, UR6, URZ, UPT ;  /* 0x000000ff0600728c */ /* 0x000fd2000bf05270 */
[----:B------:R-:W-:Y:S05]  /*0560*/  BRA.U !UP0, `(.L_x_10) ;  /* 0x0000000508387547 */ /* 0x000fea000b800000 */
[----:B------:R-:W-:Y:S02]  /*0570*/  UISETP.GE.U32.AND UP0, UPT, UR6, 0x4, UPT ;  /* 0x000000040600788c */ /* 0x000fe4000bf06070 */
[----:B------:R-:W-:-:S04]  /*0580*/  ULOP3.LUT UR5, UR20, 0x3, URZ, 0xc0, !UPT ;  /* 0x0000000314057892 */ /* 0x000fc8000f8ec0ff */
[----:B------:R-:W-:-:S03]  /*0590*/  UISETP.NE.AND UP1, UPT, UR5, URZ, UPT ;  /* 0x000000ff0500728c */ /* 0x000fc6000bf25270 */
[----:B------:R-:W-:Y:S08]  /*05a0*/  BRA.U !UP0, `(.L_x_11) ;  /* 0x00000001087c7547 */ /* 0x000ff0000b800000 */
[----:B------:R-:W1:Y:S01]  /*05b0*/  LDC.64 R6, c[0x0][0x388] ;  /* 0x0000e200ff067b82 */ /* 0x000e620000000a00 */
[----:B------:R-:W2:Y:S01]  /*05c0*/  LDCU.64 UR6, c[0x0][0x380] ;  /* 0x00007000ff0677ac */ /* 0x000ea20008000a00 */
[----:B------:R-:W-:Y:S01]  /*05d0*/  IMAD.U32 R9, RZ, RZ, UR4 ;  /* 0x00000004ff097e24 */ /* 0x000fe2000f8e00ff */
[C---:B------:R-:W-:Y:S02]  /*05e0*/  IADD3 R3, PT, PT, R13.reuse, UR4, RZ ;  /* 0x000000040d037c10 */ /* 0x040fe4000fffe0ff */
[----:B------:R-:W-:Y:S01]  /*05f0*/  IADD3 R10, P0, PT, R13, UR4, RZ ;  /* 0x000000040d0a7c10 */ /* 0x000fe2000ff1e0ff */
[----:B------:R-:W-:Y:S01]  /*0600*/  IMAD R9, R9, UR20, R0 ;  /* 0x0000001409097c24 */ /* 0x000fe2000f8e0200 */
[----:B------:R-:W-:Y:S01]  /*0610*/  MOV R11, UR20 ;  /* 0x00000014000b7c02 */ /* 0x000fe20008000f00 */
[----:B------:R-:W3:Y:S01]  /*0620*/  LDC.64 R4, c[0x0][0x380] ;  /* 0x0000e000ff047b82 */ /* 0x000ee20000000a00 */
[----:B------:R-:W-:Y:S01]  /*0630*/  MOV R15, UR20 ;  /* 0x00000014000f7c02 */ /* 0x000fe20008000f00 */
[----:B-1----:R-:W-:Y:S01]  /*0640*/  IMAD.WIDE R6, R9, 0x4, R6 ;  /* 0x0000000409067825 */ /* 0x002fe200078e0206 */
[----:B------:R-:W-:-:S05]  /*0650*/  MOV R9, UR20 ;  /* 0x0000001400097c02 */ /* 0x000fca0008000f00 */
[----:B------:R-:W-:Y:S02]  /*0660*/  IMAD.WIDE R8, R9, 0x4, R6 ;  /* 0x0000000409087825 */ /* 0x000fe400078e0206 */
[----:B0-----:R-:W4:Y:S02]  /*0670*/  LDG.E R6, desc[UR18][R6.64] ;  /* 0x0000001206067981 */ /* 0x001f24000c1e1900 */
[----:B---3--:R-:W-:Y:S01]  /*0680*/  IMAD.WIDE.U32 R4, R3, 0x4, R4 ;  /* 0x0000000403047825 */ /* 0x008fe200078e0004 */
[----:B------:R-:W-:Y:S01]  /*0690*/  IADD3.X R3, PT, PT, RZ, RZ, RZ, P0, !PT ;  /* 0x000000ffff037210 */ /* 0x000fe200007fe4ff */
[----:B------:R-:W3:Y:S01]  /*06a0*/  LDG.E R17, desc[UR18][R8.64] ;  /* 0x0000001208117981 */ /* 0x000ee2000c1e1900 */
[----:B--2---:R-:W-:-:S03]  /*06b0*/  LEA R2, P0, R10, UR6, 0x2 ;  /* 0x000000060a027c11 */ /* 0x004fc6000f8010ff */
[----:B------:R-:W4:Y:S01]  /*06c0*/  LDG.E R5, desc[UR18][R4.64] ;  /* 0x0000001204057981 */ /* 0x000f22000c1e1900 */
[----:B------:R-:W-:Y:S01]  /*06d0*/  LEA.HI.X R3, R10, UR7, R3, 0x2, P0 ;  /* 0x000000070a037c11 */ /* 0x000fe200080f1403 */
[----:B------:R-:W-:-:S04]  /*06e0*/  IMAD.WIDE R10, R11, 0x4, R8 ;  /* 0x000000040b0a7825 */ /* 0x000fc800078e0208 */
[----:B------:R-:W3:Y:S01]  /*06f0*/  LDG.E R16, desc[UR18][R2.64+0x4] ;  /* 0x0000041202107981 */ /* 0x000ee2000c1e1900 */
[----:B------:R-:W-:-:S03]  /*0700*/  IMAD.WIDE R14, R15, 0x4, R10 ;  /* 0x000000040f0e7825 */ /* 0x000fc600078e020a */
[----:B------:R-:W2:Y:S04]  /*0710*/  LDG.E R19, desc[UR18][R10.64] ;  /* 0x000000120a137981 */ /* 0x000ea8000c1e1900 */
[----:B------:R-:W2:Y:S04]  /*0720*/  LDG.E R18, desc[UR18][R2.64+0x8] ;  /* 0x0000081202127981 */ /* 0x000ea8000c1e1900 */
[----:B------:R-:W5:Y:S04]  /*0730*/  LDG.E R20, desc[UR18][R2.64+0xc] ;  /* 0x00000c1202147981 */ /* 0x000f68000c1e1900 */
[----:B------:R-:W5:Y:S01]  /*0740*/  LDG.E R14, desc[UR18][R14.64] ;  /* 0x000000120e0e7981 */ /* 0x000f62000c1e1900 */
[----:B------:R-:W-:Y:S01]  /*0750*/  UIADD3 UR4, UPT, UPT, UR4, 0x4, URZ ;  /* 0x0000000404047890 */ /* 0x000fe2000fffe0ff */
[----:B----4-:R-:W-:-:S04]  /*0760*/  FFMA R5, R5, R6, R12 ;  /* 0x0000000605057223 */ /* 0x010fc8000000000c */
[----:B---3--:R-:W-:-:S04]  /*0770*/  FFMA R5, R16, R17, R5 ;  /* 0x0000001110057223 */ /* 0x008fc80000000005 */
[----:B--2---:R-:W-:-:S04]  /*0780*/  FFMA R5, R18, R19, R5 ;  /* 0x0000001312057223 */ /* 0x004fc80000000005 */
[----:B-----5:R-:W-:-:S07]  /*0790*/  FFMA R12, R20, R14, R5 ;  /* 0x0000000e140c7223 */ /* 0x020fce0000000005 */
.L_x_11:
[----:B------:R-:W-:Y:S05]  /*07a0*/  BRA.U !UP1, `(.L_x_10) ;  /* 0x0000000109a87547 */ /* 0x000fea000b800000 */
[----:B------:R-:W-:Y:S01]  /*07b0*/  UISETP.NE.AND UP0, UPT, UR5, 0x1, UPT ;  /* 0x000000010500788c */ /* 0x000fe2000bf05270 */
[----:B------:R-:W-:Y:S01]  /*07c0*/  MOV R7, UR4 ;  /* 0x0000000400077c02 */ /* 0x000fe20008000f00 */
[----:B------:R-:W-:Y:S02]  /*07d0*/  ULOP3.LUT UR5, UR20, 0x1, URZ, 0xc0, !UPT ;  /* 0x0000000114057892 */ /* 0x000fe4000f8ec0ff */
[----:B------:R-:W-:Y:S02]  /*07e0*/  MOV R15, UR20 ;  /* 0x00000014000f7c02 */ /* 0x000fe40008000f00 */
[----:B------:R-:W-:Y:S01]  /*07f0*/  UISETP.NE.U32.AND UP1, UPT, UR5, 0x1, UPT ;  /* 0x000000010500788c */ /* 0x000fe2000bf25070 */
[----:B------:R-:W-:-:S04]  /*0800*/  PLOP3.LUT P1, PT, PT, PT, UP0, 0x80, 0x8 ;  /* 0x000000000008781c */ /* 0x000fc80003f2f008 */
[----:B------:R-:W1:Y:S01]  /*0810*/  @UP0 LDCU.128 UR8, c[0x0][0x380] ;  /* 0x00007000ff0807ac */ /* 0x000e620008000c00 */
[----:B------:R-:W-:Y:S01]  /*0820*/  PLOP3.LUT P0, PT, PT, PT, UP1, 0x80, 0x8 ;  /* 0x000000000008781c */ /* 0x000fe20003f0f018 */
[----:B------:R-:W2:Y:S04]  /*0830*/  @UP0 LDCU.64 UR6, c[0x0][0x380] ;  /* 0x00007000ff0607ac */ /* 0x000ea80008000a00 */
[----:B------:R-:W3:Y:S03]  /*0840*/  @!UP1 LDCU.128 UR12, c[0x0][0x380] ;  /* 0x00007000ff0c97ac */ /* 0x000ee60008000c00 */
[C---:B------:R-:W-:Y:S02]  /*0850*/  @P1 IADD3 R3, PT, PT, R13.reuse, UR4, RZ ;  /* 0x000000040d031c10 */ /* 0x040fe4000fffe0ff */
[----:B------:R-:W-:Y:S01]  /*0860*/  @P1 IADD3 R6, P2, PT, R13, UR4, RZ ;  /* 0x000000040d061c10 */ /* 0x000fe2000ff5e0ff */
[----:B------:R-:W-:Y:S01]  /*0870*/  @UP0 UIADD3 UR4, UPT, UPT, UR4, 0x2, URZ ;  /* 0x0000000204040890 */ /* 0x000fe2000fffe0ff */
[----:B-1----:R-:W-:Y:S01]  /*0880*/  MOV R11, UR9 ;  /* 0x00000009000b7c02 */ /* 0x002fe20008000f00 */
[----:B------:R-:W-:Y:S01]  /*0890*/  IMAD.U32 R10, RZ, RZ, UR8 ;  /* 0x00000008ff0a7e24 */ /* 0x000fe2000f8e00ff */
[----:B------:R-:W-:-:S02]  /*08a0*/  MOV R4, UR10 ;  /* 0x0000000a00047c02 */ /* 0x000fc40008000f00 */
[----:B------:R-:W-:Y:S01]  /*08b0*/  MOV R5, UR11 ;  /* 0x0000000b00057c02 */ /* 0x000fe20008000f00 */
[----:B------:R-:W-:-:S04]  /*08c0*/  @P1 IMAD.WIDE.U32 R10, R3, 0x4, R10 ;  /* 0x00000004030a1825 */ /* 0x000fc800078e000a */
[----:B------:R-:W-:Y:S01]  /*08d0*/  @P1 IMAD R3, R7, UR20, R0 ;  /* 0x0000001407031c24 */ /* 0x000fe2000f8e0200 */
[----:B------:R-:W-:Y:S01]  /*08e0*/  @P1 IADD3.X R7, PT, PT, RZ, RZ, RZ, P2, !PT ;  /* 0x000000ffff071210 */ /* 0x000fe200017fe4ff */
[----:B------:R-:W-:Y:S01]  /*08f0*/  IMAD.U32 R19, RZ, RZ, UR4 ;  /* 0x00000004ff137e24 */ /* 0x000fe2000f8e00ff */
[C---:B--2---:R-:W-:Y:S01]  /*0900*/  @P1 LEA R2, P2, R6.reuse, UR6, 0x2 ;  /* 0x0000000606021c11 */ /* 0x044fe2000f8410ff */
[----:B------:R-:W-:Y:S01]  /*0910*/  @P1 IMAD.WIDE R4, R3, 0x4, R4 ;  /* 0x0000000403041825 */ /* 0x000fe200078e0204 */
[----:B------:R-:W-:Y:S01]  /*0920*/  @!P0 IADD3 R17, PT, PT, R13, UR4, RZ ;  /* 0x000000040d118c10 */ /* 0x000fe2000fffe0ff */
[----:B0-----:R-:W2:Y:S01]  /*0930*/  @P1 LDG.E R11, desc[UR18][R10.64] ;  /* 0x000000120a0b1981 */ /* 0x001ea2000c1e1900 */
[----:B------:R-:W-:Y:S01]  /*0940*/  @P1 LEA.HI.X R3, R6, UR7, R7, 0x2, P2 ;  /* 0x0000000706031c11 */ /* 0x000fe200090f1407 */
[----:B------:R-:W-:Y:S01]  /*0950*/  @!P0 IMAD R19, R19, UR20, R0 ;  /* 0x0000001413138c24 */ /* 0x000fe2000f8e0200 */
[----:B---3--:R-:W-:Y:S01]  /*0960*/  MOV R6, UR12 ;  /* 0x0000000c00067c02 */ /* 0x008fe20008000f00 */
[----:B------:R-:W-:Y:S01]  /*0970*/  @P1 IMAD.WIDE R14, R15, 0x4, R4 ;  /* 0x000000040f0e1825 */ /* 0x000fe200078e0204 */
[----:B------:R-:W-:Y:S01]  /*0980*/  MOV R7, UR13 ;  /* 0x0000000d00077c02 */ /* 0x000fe20008000f00 */
[----:B------:R-:W2:Y:S01]  /*0990*/  @P1 LDG.E R4, desc[UR18][R4.64] ;  /* 0x0000001204041981 */ /* 0x000ea2000c1e1900 */
[----:B------:R-:W-:-:S02]  /*09a0*/  MOV R8, UR14 ;  /* 0x0000000e00087c02 */ /* 0x000fc40008000f00 */
[----:B------:R-:W-:Y:S01]  /*09b0*/  MOV R9, UR15 ;  /* 0x0000000f00097c02 */ /* 0x000fe20008000f00 */
[----:B------:R-:W-:Y:S01]  /*09c0*/  @!P0 IMAD.WIDE.U32 R6, R17, 0x4, R6 ;  /* 0x0000000411068825 */ /* 0x000fe200078e0006 */
[----:B------:R-:W3:Y:S03]  /*09d0*/  @P1 LDG.E R14, desc[UR18][R14.64] ;  /* 0x000000120e0e1981 */ /* 0x000ee6000c1e1900 */
[----:B------:R-:W-:Y:S01]  /*09e0*/  @!P0 IMAD.WIDE R8, R19, 0x4, R8 ;  /* 0x0000000413088825 */ /* 0x000fe200078e0208 */
[----:B------:R-:W3:Y:S04]  /*09f0*/  @P1 LDG.E R2, desc[UR18][R2.64+0x4] ;  /* 0x0000041202021981 */ /* 0x000ee8000c1e1900 */
[----:B------:R-:W4:Y:S04]  /*0a00*/  @!P0 LDG.E R7, desc[UR18][R6.64] ;  /* 0x0000001206078981 */ /* 0x000f28000c1e1900 */
[----:B------:R-:W4:Y:S01]  /*0a10*/  @!P0 LDG.E R8, desc[UR18][R8.64] ;  /* 0x0000001208088981 */ /* 0x000f22000c1e1900 */
[----:B--2---:R-:W-:-:S04]  /*0a20*/  @P1 FFMA R11, R11, R4, R12 ;  /* 0x000000040b0b1223 */ /* 0x004fc8000000000c */
[----:B---3--:R-:W-:-:S04]  /*0a30*/  @P1 FFMA R12, R2, R14, R11 ;  /* 0x0000000e020c1223 */ /* 0x008fc8000000000b */
[----:B----4-:R-:W-:-:S07]  /*0a40*/  @!P0 FFMA R12, R7, R8, R12 ;  /* 0x00000008070c8223 */ /* 0x010fce000000000c */
.L_x_10:
[----:B------:R-:W1:Y:S01]  /*0a50*/  LDC.64 R2, c[0x0][0x390] ;  /* 0x0000e400ff027b82 */ /* 0x000e620000000a00 */
[----:B------:R-:W-:-:S05]  /*0a60*/  IADD3 R13, PT, PT, R0, R13, RZ ;  /* 0x0000000d000d7210 */ /* 0x000fca0007ffe0ff */
[----:B-1----:R-:W-:-:S05]  /*0a70*/  IMAD.WIDE R2, R13, 0x4, R2 ;  /* 0x000000040d027825 */ /* 0x002fca00078e0202 */
[----:B0-----:R-:W-:Y:S01]  /*0a80*/  STG.E desc[UR18][R2.64], R12 ;  /* 0x0000000c02007986 */ /* 0x001fe2000c101912 */
[----:B------:R-:W-:Y:S05]  /*0a90*/  EXIT ;  /* 0x000000000000794d */ /* 0x000fea0003800000 */
.L_x_12:
        /* <DEDUP_REMOVED lines=14> */
.L_x_14:


//--------------------- .nv.shared.reserved.0     --------------------------
	.section	.nv.shared.reserved.0,"aw",@nobits
	.weak		__nv_reservedSMEM_offset_0_alias
	.size		__nv_reservedSMEM_offset_0_alias, 0, 64
	.other		__nv_reservedSMEM_offset_0_alias,@"STO_CUDA_RESERVED_SHARED STV_DEFAULT"
__nv_reservedSMEM_offset_0_alias:
	.zero		0
	.zero		64


//--------------------- .nv.constant0._Z9gpuConv2DPKfS0_Pfii --------------------------
	.section	.nv.constant0._Z9gpuConv2DPKfS0_Pfii,"a",@progbits
	.sectionflags	@""
	.align	4
.nv.constant0._Z9gpuConv2DPKfS0_Pfii:
	.zero		928


//--------------------- .nv.constant0._Z17gpuMatrixMultiplyPKfS0_Pfi --------------------------
	.section	.nv.constant0._Z17gpuMatrixMultiplyPKfS0_Pfi,"a",@progbits
	.sectionflags	@""
	.align	4
.nv.constant0._Z17gpuMatrixMultiplyPKfS0_Pfi:
	.zero		924


//--------------------- SYMBOLS --------------------------

	.type		.nv.reservedSmem.offset0,@object
	.size		.nv.reservedSmem.offset0,0x4
